	.headerflags	@"EF_CUDA_TEXMODE_UNIFIED EF_CUDA_64BIT_ADDRESS EF_CUDA_ACCELERATORS EF_CUDA_SM90 EF_CUDA_VIRTUAL_SM(EF_CUDA_SM90)"
	.elftype	@"ET_EXEC"


//--------------------- .nv.info                  --------------------------
	.section	.nv.info,"",@"SHT_CUDA_INFO"
	.align	4


	//----- nvinfo : EIATTR_REGCOUNT
	.align		4
        /*0000*/ 	.byte	0x04, 0x2f
        /*0002*/ 	.short	(.L_2 - .L_1)
	.align		4
.L_1:
        /*0004*/ 	.word	index@(triton_)
        /*0008*/ 	.word	0x00000040


	//----- nvinfo : EIATTR_MIN_STACK_SIZE
	.align		4
.L_2:
        /*000c*/ 	.byte	0x04, 0x12
        /*000e*/ 	.short	(.L_4 - .L_3)
	.align		4
.L_3:
        /*0010*/ 	.word	index@(triton_)
        /*0014*/ 	.word	0x00000000


	//----- nvinfo : EIATTR_FRAME_SIZE
	.align		4
.L_4:
        /*0018*/ 	.byte	0x04, 0x11
        /*001a*/ 	.short	(.L_6 - .L_5)
	.align		4
.L_5:
        /*001c*/ 	.word	index@(triton_)
        /*0020*/ 	.word	0x00000000


	//----- nvinfo : EIATTR_MIN_STACK_SIZE
	.align		4
.L_6:
        /*0024*/ 	.byte	0x04, 0x12
        /*0026*/ 	.short	(.L_8 - .L_7)
	.align		4
.L_7:
        /*0028*/ 	.word	index@(triton_)
        /*002c*/ 	.word	0x00000000
.L_8:


//--------------------- .nv.info.triton_          --------------------------
	.section	.nv.info.triton_,"",@"SHT_CUDA_INFO"
	.sectionflags	@""
	.align	4


	//----- nvinfo : EIATTR_CUDA_API_VERSION
	.align		4
        /*0000*/ 	.byte	0x04, 0x37
        /*0002*/ 	.short	(.L_10 - .L_9)
.L_9:
        /*0004*/ 	.word	0x0000007c


	//----- nvinfo : EIATTR_KPARAM_INFO
	.align		4
.L_10:
        /*0008*/ 	.byte	0x04, 0x17
        /*000a*/ 	.short	(.L_12 - .L_11)
.L_11:
        /*000c*/ 	.word	0x00000000
        /*0010*/ 	.short	0x0007
        /*0012*/ 	.short	0x0034
        /*0014*/ 	.byte	0x00, 0xf0, 0x11, 0x00


	//----- nvinfo : EIATTR_KPARAM_INFO
	.align		4
.L_12:
        /*0018*/ 	.byte	0x04, 0x17
        /*001a*/ 	.short	(.L_14 - .L_13)
.L_13:
        /*001c*/ 	.word	0x00000000
        /*0020*/ 	.short	0x0006
        /*0022*/ 	.short	0x0030
        /*0024*/ 	.byte	0x00, 0xf0, 0x11, 0x00


	//----- nvinfo : EIATTR_KPARAM_INFO
	.align		4
.L_14:
        /*0028*/ 	.byte	0x04, 0x17
        /*002a*/ 	.short	(.L_16 - .L_15)
.L_15:
        /*002c*/ 	.word	0x00000000
        /*0030*/ 	.short	0x0005
        /*0032*/ 	.short	0x0028
        /*0034*/ 	.byte	0x00, 0xf0, 0x21, 0x00


	//----- nvinfo : EIATTR_KPARAM_INFO
	.align		4
.L_16:
        /*0038*/ 	.byte	0x04, 0x17
        /*003a*/ 	.short	(.L_18 - .L_17)
.L_17:
        /*003c*/ 	.word	0x00000000
        /*0040*/ 	.short	0x0004
        /*0042*/ 	.short	0x0020
        /*0044*/ 	.byte	0x00, 0xf0, 0x21, 0x00


	//----- nvinfo : EIATTR_KPARAM_INFO
	.align		4
.L_18:
        /*0048*/ 	.byte	0x04, 0x17
        /*004a*/ 	.short	(.L_20 - .L_19)
.L_19:
        /*004c*/ 	.word	0x00000000
        /*0050*/ 	.short	0x0003
        /*0052*/ 	.short	0x0018
        /*0054*/ 	.byte	0x00, 0xf0, 0x21, 0x00


	//----- nvinfo : EIATTR_KPARAM_INFO
	.align		4
.L_20:
        /*0058*/ 	.byte	0x04, 0x17
        /*005a*/ 	.short	(.L_22 - .L_21)
.L_21:
        /*005c*/ 	.word	0x00000000
        /*0060*/ 	.short	0x0002
        /*0062*/ 	.short	0x0010
        /*0064*/ 	.byte	0x00, 0xf0, 0x21, 0x00


	//----- nvinfo : EIATTR_KPARAM_INFO
	.align		4
.L_22:
        /*0068*/ 	.byte	0x04, 0x17
        /*006a*/ 	.short	(.L_24 - .L_23)
.L_23:
        /*006c*/ 	.word	0x00000000
        /*0070*/ 	.short	0x0001
        /*0072*/ 	.short	0x0008
        /*0074*/ 	.byte	0x00, 0xf0, 0x21, 0x00


	//----- nvinfo : EIATTR_KPARAM_INFO
	.align		4
.L_24:
        /*0078*/ 	.byte	0x04, 0x17
        /*007a*/ 	.short	(.L_26 - .L_25)
.L_25:
        /*007c*/ 	.word	0x00000000
        /*0080*/ 	.short	0x0000
        /*0082*/ 	.short	0x0000
        /*0084*/ 	.byte	0x00, 0xf0, 0x21, 0x00


	//----- nvinfo : EIATTR_SPARSE_MMA_MASK
	.align		4
.L_26:
        /*0088*/ 	.byte	0x03, 0x50
        /*008a*/ 	.short	0x0000


	//----- nvinfo : EIATTR_MAXREG_COUNT
	.align		4
        /*008c*/ 	.byte	0x03, 0x1b
        /*008e*/ 	.short	0x0080


	//----- nvinfo : EIATTR_COOP_GROUP_MASK_REGIDS
	.align		4
        /*0090*/ 	.byte	0x04, 0x29
        /*0092*/ 	.short	(.L_28 - .L_27)


	//   ....[0]....
.L_27:
        /*0094*/ 	.word	0xffffffff


	//   ....[1]....
        /*0098*/ 	.word	0xffffffff


	//   ....[2]....
        /*009c*/ 	.word	0xffffffff


	//   ....[3]....
        /*00a0*/ 	.word	0xffffffff


	//   ....[4]....
        /*00a4*/ 	.word	0xffffffff


	//   ....[5]....
        /*00a8*/ 	.word	0xffffffff


	//   ....[6]....
        /*00ac*/ 	.word	0xffffffff


	//   ....[7]....
        /*00b0*/ 	.word	0xffffffff


	//   ....[8]....
        /*00b4*/ 	.word	0xffffffff


	//   ....[9]....
        /*00b8*/ 	.word	0xffffffff


	//   ....[10]....
        /*00bc*/ 	.word	0xffffffff


	//   ....[11]....
        /*00c0*/ 	.word	0xffffffff


	//   ....[12]....
        /*00c4*/ 	.word	0xffffffff


	//   ....[13]....
        /*00c8*/ 	.word	0xffffffff


	//   ....[14]....
        /*00cc*/ 	.word	0xffffffff


	//   ....[15]....
        /*00d0*/ 	.word	0xffffffff


	//   ....[16]....
        /*00d4*/ 	.word	0xffffffff


	//   ....[17]....
        /*00d8*/ 	.word	0xffffffff


	//   ....[18]....
        /*00dc*/ 	.word	0xffffffff


	//   ....[19]....
        /*00e0*/ 	.word	0xffffffff


	//   ....[20]....
        /*00e4*/ 	.word	0xffffffff


	//   ....[21]....
        /*00e8*/ 	.word	0xffffffff


	//   ....[22]....
        /*00ec*/ 	.word	0xffffffff


	//   ....[23]....
        /*00f0*/ 	.word	0xffffffff


	//   ....[24]....
        /*00f4*/ 	.word	0xffffffff


	//   ....[25]....
        /*00f8*/ 	.word	0xffffffff


	//   ....[26]....
        /*00fc*/ 	.word	0xffffffff


	//   ....[27]....
        /*0100*/ 	.word	0xffffffff


	//   ....[28]....
        /*0104*/ 	.word	0xffffffff


	//   ....[29]....
        /*0108*/ 	.word	0xffffffff


	//   ....[30]....
        /*010c*/ 	.word	0xffffffff


	//   ....[31]....
        /*0110*/ 	.word	0xffffffff


	//   ....[32]....
        /*0114*/ 	.word	0xffffffff


	//   ....[33]....
        /*0118*/ 	.word	0xffffffff


	//   ....[34]....
        /*011c*/ 	.word	0xffffffff


	//   ....[35]....
        /*0120*/ 	.word	0xffffffff


	//   ....[36]....
        /*0124*/ 	.word	0xffffffff


	//   ....[37]....
        /*0128*/ 	.word	0xffffffff


	//   ....[38]....
        /*012c*/ 	.word	0xffffffff


	//   ....[39]....
        /*0130*/ 	.word	0xffffffff


	//   ....[40]....
        /*0134*/ 	.word	0xffffffff


	//   ....[41]....
        /*0138*/ 	.word	0xffffffff


	//   ....[42]....
        /*013c*/ 	.word	0xffffffff


	//   ....[43]....
        /*0140*/ 	.word	0xffffffff


	//   ....[44]....
        /*0144*/ 	.word	0xffffffff


	//   ....[45]....
        /*0148*/ 	.word	0xffffffff


	//   ....[46]....
        /*014c*/ 	.word	0xffffffff


	//   ....[47]....
        /*0150*/ 	.word	0xffffffff


	//   ....[48]....
        /*0154*/ 	.word	0xffffffff


	//   ....[49]....
        /*0158*/ 	.word	0xffffffff


	//   ....[50]....
        /*015c*/ 	.word	0xffffffff


	//   ....[51]....
        /*0160*/ 	.word	0xffffffff


	//   ....[52]....
        /*0164*/ 	.word	0xffffffff


	//   ....[53]....
        /*0168*/ 	.word	0xffffffff


	//   ....[54]....
        /*016c*/ 	.word	0xffffffff


	//   ....[55]....
        /*0170*/ 	.word	0xffffffff


	//   ....[56]....
        /*0174*/ 	.word	0xffffffff


	//   ....[57]....
        /*0178*/ 	.word	0xffffffff


	//   ....[58]....
        /*017c*/ 	.word	0xffffffff


	//   ....[59]....
        /*0180*/ 	.word	0xffffffff


	//   ....[60]....
        /*0184*/ 	.word	0xffffffff


	//   ....[61]....
        /*0188*/ 	.word	0xffffffff


	//   ....[62]....
        /*018c*/ 	.word	0xffffffff


	//   ....[63]....
        /*0190*/ 	.word	0xffffffff


	//   ....[64]....
        /*0194*/ 	.word	0xffffffff


	//   ....[65]....
        /*0198*/ 	.word	0xffffffff


	//   ....[66]....
        /*019c*/ 	.word	0xffffffff


	//   ....[67]....
        /*01a0*/ 	.word	0xffffffff


	//   ....[68]....
        /*01a4*/ 	.word	0xffffffff


	//   ....[69]....
        /*01a8*/ 	.word	0xffffffff


	//   ....[70]....
        /*01ac*/ 	.word	0xffffffff


	//   ....[71]....
        /*01b0*/ 	.word	0xffffffff


	//   ....[72]....
        /*01b4*/ 	.word	0xffffffff


	//   ....[73]....
        /*01b8*/ 	.word	0xffffffff


	//   ....[74]....
        /*01bc*/ 	.word	0xffffffff


	//   ....[75]....
        /*01c0*/ 	.word	0xffffffff


	//   ....[76]....
        /*01c4*/ 	.word	0xffffffff


	//   ....[77]....
        /*01c8*/ 	.word	0xffffffff


	//   ....[78]....
        /*01cc*/ 	.word	0xffffffff


	//   ....[79]....
        /*01d0*/ 	.word	0xffffffff


	//   ....[80]....
        /*01d4*/ 	.word	0xffffffff


	//   ....[81]....
        /*01d8*/ 	.word	0xffffffff


	//   ....[82]....
        /*01dc*/ 	.word	0xffffffff


	//   ....[83]....
        /*01e0*/ 	.word	0xffffffff


	//   ....[84]....
        /*01e4*/ 	.word	0xffffffff


	//   ....[85]....
        /*01e8*/ 	.word	0xffffffff


	//   ....[86]....
        /*01ec*/ 	.word	0xffffffff


	//   ....[87]....
        /*01f0*/ 	.word	0xffffffff


	//   ....[88]....
        /*01f4*/ 	.word	0xffffffff


	//   ....[89]....
        /*01f8*/ 	.word	0xffffffff


	//   ....[90]....
        /*01fc*/ 	.word	0xffffffff


	//   ....[91]....
        /*0200*/ 	.word	0xffffffff


	//----- nvinfo : EIATTR_COOP_GROUP_INSTR_OFFSETS
	.align		4
.L_28:
        /*0204*/ 	.byte	0x04, 0x28
        /*0206*/ 	.short	(.L_30 - .L_29)


	//   ....[0]....
.L_29:
        /*0208*/ 	.word	0x00002820


	//   ....[1]....
        /*020c*/ 	.word	0x00002840


	//   ....[2]....
        /*0210*/ 	.word	0x000028d0


	//   ....[3]....
        /*0214*/ 	.word	0x00002910


	//   ....[4]....
        /*0218*/ 	.word	0x00002920


	//   ....[5]....
        /*021c*/ 	.word	0x00002930


	//   ....[6]....
        /*0220*/ 	.word	0x00002a30


	//   ....[7]....
        /*0224*/ 	.word	0x00002a40


	//   ....[8]....
        /*0228*/ 	.word	0x00002a60


	//   ....[9]....
        /*022c*/ 	.word	0x00002a90


	//   ....[10]....
        /*0230*/ 	.word	0x00002ac0


	//   ....[11]....
        /*0234*/ 	.word	0x00002b00


	//   ....[12]....
        /*0238*/ 	.word	0x00002bc0


	//   ....[13]....
        /*023c*/ 	.word	0x00002c00


	//   ....[14]....
        /*0240*/ 	.word	0x00002c20


	//   ....[15]....
        /*0244*/ 	.word	0x00002c60


	//   ....[16]....
        /*0248*/ 	.word	0x00002cc0


	//   ....[17]....
        /*024c*/ 	.word	0x00002d50


	//   ....[18]....
        /*0250*/ 	.word	0x00002da0


	//   ....[19]....
        /*0254*/ 	.word	0x00002df0


	//   ....[20]....
        /*0258*/ 	.word	0x00002e10


	//   ....[21]....
        /*025c*/ 	.word	0x00002e30


	//   ....[22]....
        /*0260*/ 	.word	0x00002ef0


	//   ....[23]....
        /*0264*/ 	.word	0x00002fd0


	//   ....[24]....
        /*0268*/ 	.word	0x00003010


	//   ....[25]....
        /*026c*/ 	.word	0x000030a0


	//   ....[26]....
        /*0270*/ 	.word	0x000030e0


	//   ....[27]....
        /*0274*/ 	.word	0x00003130


	//   ....[28]....
        /*0278*/ 	.word	0x00003160


	//   ....[29]....
        /*027c*/ 	.word	0x00003220


	//   ....[30]....
        /*0280*/ 	.word	0x00003260


	//   ....[31]....
        /*0284*/ 	.word	0x000032c0


	//   ....[32]....
        /*0288*/ 	.word	0x000032e0


	//   ....[33]....
        /*028c*/ 	.word	0x00003310


	//   ....[34]....
        /*0290*/ 	.word	0x00003350


	//   ....[35]....
        /*0294*/ 	.word	0x00003390


	//   ....[36]....
        /*0298*/ 	.word	0x000033c0


	//   ....[37]....
        /*029c*/ 	.word	0x00003430


	//   ....[38]....
        /*02a0*/ 	.word	0x000034c0


	//   ....[39]....
        /*02a4*/ 	.word	0x00003530


	//   ....[40]....
        /*02a8*/ 	.word	0x00003560


	//   ....[41]....
        /*02ac*/ 	.word	0x00003580


	//   ....[42]....
        /*02b0*/ 	.word	0x000035e0


	//   ....[43]....
        /*02b4*/ 	.word	0x00003600


	//   ....[44]....
        /*02b8*/ 	.word	0x00003630


	//   ....[45]....
        /*02bc*/ 	.word	0x00003640


	//   ....[46]....
        /*02c0*/ 	.word	0x00003660


	//   ....[47]....
        /*02c4*/ 	.word	0x000036b0


	//   ....[48]....
        /*02c8*/ 	.word	0x000036d0


	//   ....[49]....
        /*02cc*/ 	.word	0x00003770


	//   ....[50]....
        /*02d0*/ 	.word	0x000037a0


	//   ....[51]....
        /*02d4*/ 	.word	0x000037d0


	//   ....[52]....
        /*02d8*/ 	.word	0x00003820


	//   ....[53]....
        /*02dc*/ 	.word	0x00003850


	//   ....[54]....
        /*02e0*/ 	.word	0x00003880


	//   ....[55]....
        /*02e4*/ 	.word	0x000038b0


	//   ....[56]....
        /*02e8*/ 	.word	0x000038e0


	//   ....[57]....
        /*02ec*/ 	.word	0x00003910


	//   ....[58]....
        /*02f0*/ 	.word	0x000039a0


	//   ....[59]....
        /*02f4*/ 	.word	0x000039e0


	//   ....[60]....
        /*02f8*/ 	.word	0x00003a30


	//   ....[61]....
        /*02fc*/ 	.word	0x00003ab0


	//   ....[62]....
        /*0300*/ 	.word	0x00003af0


	//   ....[63]....
        /*0304*/ 	.word	0x00003b00


	//   ....[64]....
        /*0308*/ 	.word	0x00003b20


	//   ....[65]....
        /*030c*/ 	.word	0x00003b30


	//   ....[66]....
        /*0310*/ 	.word	0x00003b60


	//   ....[67]....
        /*0314*/ 	.word	0x00003b70


	//   ....[68]....
        /*0318*/ 	.word	0x00003cd0


	//   ....[69]....
        /*031c*/ 	.word	0x00003d90


	//   ....[70]....
        /*0320*/ 	.word	0x00003e10


	//   ....[71]....
        /*0324*/ 	.word	0x00003f00


	//   ....[72]....
        /*0328*/ 	.word	0x00003f20


	//   ....[73]....
        /*032c*/ 	.word	0x00003f50


	//   ....[74]....
        /*0330*/ 	.word	0x00003f60


	//   ....[75]....
        /*0334*/ 	.word	0x00003f70


	//   ....[76]....
        /*0338*/ 	.word	0x00003f80


	//   ....[77]....
        /*033c*/ 	.word	0x00003fa0


	//   ....[78]....
        /*0340*/ 	.word	0x00003fc0


	//   ....[79]....
        /*0344*/ 	.word	0x00003fd0


	//   ....[80]....
        /*0348*/ 	.word	0x00004470


	//   ....[81]....
        /*034c*/ 	.word	0x000044c0


	//   ....[82]....
        /*0350*/ 	.word	0x000044e0


	//   ....[83]....
        /*0354*/ 	.word	0x00004500


	//   ....[84]....
        /*0358*/ 	.word	0x000045b0


	//   ....[85]....
        /*035c*/ 	.word	0x00004630


	//   ....[86]....
        /*0360*/ 	.word	0x00004660


	//   ....[87]....
        /*0364*/ 	.word	0x00004740


	//   ....[88]....
        /*0368*/ 	.word	0x00004780


	//   ....[89]....
        /*036c*/ 	.word	0x000047c0


	//   ....[90]....
        /*0370*/ 	.word	0x000048a0


	//   ....[91]....
        /*0374*/ 	.word	0x000048e0


	//----- nvinfo : EIATTR_EXIT_INSTR_OFFSETS
	.align		4
.L_30:
        /*0378*/ 	.byte	0x04, 0x1c
        /*037a*/ 	.short	(.L_32 - .L_31)


	//   ....[0]....
.L_31:
        /*037c*/ 	.word	0x00006a30


	//----- nvinfo : EIATTR_MAX_THREADS
	.align		4
.L_32:
        /*0380*/ 	.byte	0x04, 0x05
        /*0382*/ 	.short	(.L_34 - .L_33)
.L_33:
        /*0384*/ 	.word	0x00000200
        /*0388*/ 	.word	0x00000001
        /*038c*/ 	.word	0x00000001


	//----- nvinfo : EIATTR_CBANK_PARAM_SIZE
	.align		4
.L_34:
        /*0390*/ 	.byte	0x03, 0x19
        /*0392*/ 	.short	0x0038


	//----- nvinfo : EIATTR_PARAM_CBANK
	.align		4
        /*0394*/ 	.byte	0x04, 0x0a
        /*0396*/ 	.short	(.L_36 - .L_35)
	.align		4
.L_35:
        /*0398*/ 	.word	index@(.nv.constant0.triton_)
        /*039c*/ 	.short	0x0210
        /*039e*/ 	.short	0x0038


	//----- nvinfo : EIATTR_SW_WAR
	.align		4
.L_36:
        /*03a0*/ 	.byte	0x04, 0x36
        /*03a2*/ 	.short	(.L_38 - .L_37)
.L_37:
        /*03a4*/ 	.word	0x00000008
.L_38:


//--------------------- .nv.callgraph             --------------------------
	.section	.nv.callgraph,"",@"SHT_CUDA_CALLGRAPH"
	.align	4
	.sectionentsize	8
	.align		4
        /*0000*/ 	.word	0x00000000
	.align		4
        /*0004*/ 	.word	0xffffffff
	.align		4
        /*0008*/ 	.word	0x00000000
	.align		4
        /*000c*/ 	.word	0xfffffffe
	.align		4
        /*0010*/ 	.word	0x00000000
	.align		4
        /*0014*/ 	.word	0xfffffffd
	.align		4
        /*0018*/ 	.word	0x00000000
	.align		4
        /*001c*/ 	.word	0xfffffffc


//--------------------- .nv.constant4             --------------------------
	.section	.nv.constant4,"a",@progbits
	.align	8
	.align		8
.nv.constant4:
        /*0000*/ 	.dword	_$_str


//--------------------- .text.triton_             --------------------------
	.section	.text.triton_,"ax",@progbits
	.sectionflags	@"SHF_BARRIERS=1"
	.align	128
        .global         triton_
        .type           triton_,@function
        .size           triton_,(.L_x_1 - triton_)
        .other          triton_,@"STO_CUDA_ENTRY STV_DEFAULT"
triton_:
.text.triton_:
[----:B------:R-:W-:Y:S01]  /*0000*/  LDC R1, c[0x0][0x28] ;  /* 0x00000a00ff017b82 */ /* 0x000fe20000000800 */
[----:B------:R-:W1:Y:S07]  /*0010*/  S2R R8, SR_TID.X ;  /* 0x0000000000087919 */ /* 0x000e6e0000002100 */
[----:B------:R-:W2:Y:S01]  /*0020*/  LDC.64 R12, c[0x0][0x218] ;  /* 0x00008600ff0c7b82 */ /* 0x000ea20000000a00 */
[----:B------:R-:W-:Y:S01]  /*0030*/  ULDC.64 UR6, c[0x0][0x208] ;  /* 0x0000820000067ab9 */ /* 0x000fe20000000a00 */
[----:B------:R-:W3:Y:S06]  /*0040*/  S2R R5, SR_CTAID.X ;  /* 0x0000000000057919 */ /* 0x000eec0000002500 */
[----:B------:R-:W4:Y:S01]  /*0050*/  S2UR UR5, SR_CgaCtaId ;  /* 0x00000000000579c3 */ /* 0x000f220000008800 */
[----:B------:R-:W-:Y:S01]  /*0060*/  UMOV UR4, 0x400 ;  /* 0x0000040000047882 */ /* 0x000fe20000000000 */
[----:B------:R-:W-:Y:S01]  /*0070*/  ULDC.64 UR10, c[0x0][0x228] ;  /* 0x00008a00000a7ab9 */ /* 0x000fe20000000a00 */
[----:B------:R-:W-:Y:S01]  /*0080*/  ULDC.64 UR12, c[0x0][0x220] ;  /* 0x00008800000c7ab9 */ /* 0x000fe20000000a00 */
[----:B------:R-:W-:-:S04]  /*0090*/  ULDC.64 UR8, c[0x0][0x230] ;  /* 0x00008c0000087ab9 */ /* 0x000fc80000000a00 */
[----:B------:R-:W5:Y:S01]  /*00a0*/  LDC.64 R34, c[0x0][0x210] ;  /* 0x00008400ff227b82 */ /* 0x000f620000000a00 */
[----:B-1----:R-:W-:Y:S02]  /*00b0*/  SHF.R.U32.HI R0, RZ, 0x6, R8 ;  /* 0x00000006ff007819 */ /* 0x002fe40000011608 */
[----:B------:R-:W-:Y:S02]  /*00c0*/  SHF.L.U32 R2, R8, 0x3, RZ ;  /* 0x0000000308027819 */ /* 0x000fe400000006ff */
[----:B------:R-:W-:Y:S02]  /*00d0*/  SGXT.U32 R0, R0, 0x3 ;  /* 0x000000030000781a */ /* 0x000fe40000000000 */
[----:B------:R-:W-:Y:S02]  /*00e0*/  LOP3.LUT R9, R2, 0x1f8, RZ, 0xc0, !PT ;  /* 0x000001f802097812 */ /* 0x000fe400078ec0ff */
[----:B---3--:R-:W-:-:S05]  /*00f0*/  LEA R2, R5, R0, 0x3 ;  /* 0x0000000005027211 */ /* 0x008fca00078e18ff */
[----:B------:R-:W-:-:S04]  /*0100*/  IMAD R29, R2, 0xc00, R9 ;  /* 0x00000c00021d7824 */ /* 0x000fc800078e0209 */
[----:B--2---:R-:W-:-:S05]  /*0110*/  IMAD.WIDE R4, R29, 0x2, R12 ;  /* 0x000000021d047825 */ /* 0x004fca00078e020c */
[----:B------:R1:W2:Y:S01]  /*0120*/  LDG.E.EF.128 R20, desc[UR6][R4.64] ;  /* 0x0000000604147981 */ /* 0x0002a2000c0e1d00 */
[----:B----4-:R-:W-:Y:S01]  /*0130*/  UPRMT UR4, UR5, 0x654, UR4 ;  /* 0x0000065405047896 */ /* 0x010fe20008000004 */
[----:B------:R-:W-:Y:S02]  /*0140*/  IMAD R0, R0, 0x208, R9 ;  /* 0x0000020800007824 */ /* 0x000fe400078e0209 */
[----:B-----5:R-:W-:Y:S01]  /*0150*/  IMAD.WIDE R36, R29, 0x2, R34 ;  /* 0x000000021d247825 */ /* 0x020fe200078e0222 */
[----:B------:R-:W-:Y:S02]  /*0160*/  BAR.SYNC.DEFER_BLOCKING 0x0 ;  /* 0x0000000000007b1d */ /* 0x000fe40000010000 */
[----:B------:R-:W-:Y:S02]  /*0170*/  LEA R0, R0, UR4, 0x1 ;  /* 0x0000000400007c11 */ /* 0x000fe4000f8e08ff */
[----:B------:R-:W-:-:S05]  /*0180*/  LOP3.LUT R2, R8, 0x1ff, RZ, 0xc0, !PT ;  /* 0x000001ff08027812 */ /* 0x000fca00078ec0ff */
[----:B-1----:R-:W-:Y:S01]  /*0190*/  IMAD.WIDE.U32 R4, R2, 0x2, RZ ;  /* 0x0000000202047825 */ /* 0x002fe200078e00ff */
[----:B--2---:R-:W-:Y:S01]  /*01a0*/  STS.128 [R0], R20 ;  /* 0x0000001400007388 */ /* 0x004fe20000000c00 */
[----:B------:R-:W-:Y:S06]  /*01b0*/  BAR.SYNC.DEFER_BLOCKING 0x0 ;  /* 0x0000000000007b1d */ /* 0x000fec0000010000 */
[----:B------:R-:W2:Y:S01]  /*01c0*/  LDG.E.EF.128 R16, desc[UR6][R36.64] ;  /* 0x0000000624107981 */ /* 0x000ea2000c0e1d00 */
[----:B------:R-:W-:Y:S02]  /*01d0*/  LOP3.LUT R10, R4, 0x3000, RZ, 0xfc, !PT ;  /* 0x00003000040a7812 */ /* 0x000fe400078efcff */
[----:B------:R-:W-:-:S02]  /*01e0*/  LEA R2, R2, UR4, 0x1 ;  /* 0x0000000402027c11 */ /* 0x000fc4000f8e08ff */
[----:B------:R-:W-:Y:S02]  /*01f0*/  IADD3 R14, P1, R10, UR10, RZ ;  /* 0x0000000a0a0e7c10 */ /* 0x000fe4000ff3e0ff */
[----:B------:R-:W-:Y:S01]  /*0200*/  IADD3 R10, P2, R10, UR12, RZ ;  /* 0x0000000c0a0a7c10 */ /* 0x000fe2000ff5e0ff */
[----:B------:R-:W-:Y:S01]  /*0210*/  LDS.U16 R9, [R2] ;  /* 0x0000000002097984 */ /* 0x000fe20000000400 */
[----:B------:R-:W-:Y:S02]  /*0220*/  IADD3.X R15, R5, UR11, RZ, P1, !PT ;  /* 0x0000000b050f7c10 */ /* 0x000fe40008ffe4ff */
[----:B------:R-:W-:Y:S01]  /*0230*/  IADD3.X R11, R5, UR13, RZ, P2, !PT ;  /* 0x0000000d050b7c10 */ /* 0x000fe200097fe4ff */
[----:B------:R-:W-:Y:S01]  /*0240*/  LDS.U16 R25, [R2+0x410] ;  /* 0x0004100002197984 */ /* 0x000fe20000000400 */
[----:B------:R-:W-:-:S03]  /*0250*/  IADD3 R40, P0, R4, UR8, RZ ;  /* 0x0000000804287c10 */ /* 0x000fc6000ff1e0ff */
[----:B------:R-:W3:Y:S01]  /*0260*/  LDG.E.EL.U16 R28, desc[UR6][R10.64] ;  /* 0x000000060a1c7981 */ /* 0x000ee2000c2e1500 */
[----:B------:R-:W-:-:S03]  /*0270*/  IADD3.X R41, R5, UR9, RZ, P0, !PT ;  /* 0x0000000905297c10 */ /* 0x000fc600087fe4ff */
[----:B------:R-:W4:Y:S04]  /*0280*/  LDG.E.EL.U16 R30, desc[UR6][R14.64] ;  /* 0x000000060e1e7981 */ /* 0x000f28000c2e1500 */
[----:B------:R-:W-:Y:S04]  /*0290*/  LDS.U16 R26, [R2+0x820] ;  /* 0x00082000021a7984 */ /* 0x000fe80000000400 */
[----:B------:R-:W-:Y:S04]  /*02a0*/  LDS.U16 R27, [R2+0xc30] ;  /* 0x000c3000021b7984 */ /* 0x000fe80000000400 */
[----:B------:R-:W-:Y:S04]  /*02b0*/  LDS.U16 R23, [R2+0x1040] ;  /* 0x0010400002177984 */ /* 0x000fe80000000400 */
[----:B------:R-:W-:Y:S04]  /*02c0*/  LDS.U16 R21, [R2+0x1450] ;  /* 0x0014500002157984 */ /* 0x000fe80000000400 */
[----:B------:R-:W-:Y:S04]  /*02d0*/  LDS.U16 R20, [R2+0x1860] ;  /* 0x0018600002147984 */ /* 0x000fe80000000400 */
[----:B------:R-:W-:Y:S01]  /*02e0*/  LDS.U16 R8, [R2+0x1c70] ;  /* 0x001c700002087984 */ /* 0x000fe20000000400 */
[----:B------:R-:W-:Y:S06]  /*02f0*/  BAR.SYNC.DEFER_BLOCKING 0x0 ;  /* 0x0000000000007b1d */ /* 0x000fec0000010000 */
[----:B--2---:R3:W-:Y:S02]  /*0300*/  STS.128 [R0], R16 ;  /* 0x0000001000007388 */ /* 0x0047e40000000c00 */
[----:B------:R-:W-:Y:S06]  /*0310*/  BAR.SYNC.DEFER_BLOCKING 0x0 ;  /* 0x0000000000007b1d */ /* 0x000fec0000010000 */
[----:B------:R-:W2:Y:S04]  /*0320*/  LDG.E.EL.U16 R43, desc[UR6][R40.64] ;  /* 0x00000006282b7981 */ /* 0x000ea8000c2e1500 */
[----:B------:R-:W1:Y:S04]  /*0330*/  LDS.U16 R31, [R2] ;  /* 0x00000000021f7984 */ /* 0x000e680000000400 */
[----:B------:R-:W5:Y:S04]  /*0340*/  LDS.U16 R33, [R2+0x820] ;  /* 0x0008200002217984 */ /* 0x000f680000000400 */
[----:B------:R-:W5:Y:S04]  /*0350*/  LDS.U16 R32, [R2+0x410] ;  /* 0x0004100002207984 */ /* 0x000f680000000400 */
[----:B------:R-:W-:Y:S04]  /*0360*/  LDS.U16 R39, [R2+0x1040] ;  /* 0x0010400002277984 */ /* 0x000fe80000000400 */
[----:B------:R-:W5:Y:S04]  /*0370*/  LDS.U16 R38, [R2+0xc30] ;  /* 0x000c300002267984 */ /* 0x000f680000000400 */
[----:B------:R-:W5:Y:S04]  /*0380*/  LDS.U16 R42, [R2+0x1450] ;  /* 0x00145000022a7984 */ /* 0x000f680000000400 */
[----:B------:R-:W5:Y:S04]  /*0390*/  LDS.U16 R24, [R2+0x1860] ;  /* 0x0018600002187984 */ /* 0x000f680000000400 */
[----:B------:R-:W5:Y:S01]  /*03a0*/  LDS.U16 R22, [R2+0x1c70] ;  /* 0x001c700002167984 */ /* 0x000f620000000400 */
[----:B---3--:R-:W-:-:S02]  /*03b0*/  SHF.L.U32 R16, R28, 0x10, RZ ;  /* 0x000000101c107819 */ /* 0x008fc400000006ff */
[----:B----4-:R-:W-:-:S05]  /*03c0*/  SHF.L.U32 R17, R30, 0x10, RZ ;  /* 0x000000101e117819 */ /* 0x010fca00000006ff */
[----:B------:R-:W-:Y:S01]  /*03d0*/  FADD R16, R16, R17 ;  /* 0x0000001110107221 */ /* 0x000fe20000000000 */
[----:B-1----:R-:W-:Y:S02]  /*03e0*/  SHF.L.U32 R18, R31, 0x10, RZ ;  /* 0x000000101f127819 */ /* 0x002fe400000006ff */
[----:B------:R-:W-:Y:S02]  /*03f0*/  SHF.L.U32 R9, R9, 0x10, RZ ;  /* 0x0000001009097819 */ /* 0x000fe400000006ff */
[----:B------:R-:W-:Y:S02]  /*0400*/  SHF.L.U32 R19, R26, 0x10, RZ ;  /* 0x000000101a137819 */ /* 0x000fe400000006ff */
[----:B-----5:R-:W-:Y:S02]  /*0410*/  SHF.L.U32 R26, R33, 0x10, RZ ;  /* 0x00000010211a7819 */ /* 0x020fe400000006ff */
[----:B0-----:R-:W-:Y:S02]  /*0420*/  SHF.L.U32 R32, R32, 0x10, RZ ;  /* 0x0000001020207819 */ /* 0x001fe400000006ff */
[----:B------:R-:W-:-:S02]  /*0430*/  SHF.L.U32 R25, R25, 0x10, RZ ;  /* 0x0000001019197819 */ /* 0x000fc400000006ff */
[----:B------:R-:W-:Y:S02]  /*0440*/  SHF.L.U32 R23, R23, 0x10, RZ ;  /* 0x0000001017177819 */ /* 0x000fe400000006ff */
[----:B------:R-:W-:Y:S02]  /*0450*/  SHF.L.U32 R38, R38, 0x10, RZ ;  /* 0x0000001026267819 */ /* 0x000fe400000006ff */
[----:B------:R-:W-:Y:S02]  /*0460*/  SHF.L.U32 R42, R42, 0x10, RZ ;  /* 0x000000102a2a7819 */ /* 0x000fe400000006ff */
[----:B------:R-:W-:Y:S02]  /*0470*/  SHF.L.U32 R24, R24, 0x10, RZ ;  /* 0x0000001018187819 */ /* 0x000fe400000006ff */
[----:B------:R-:W-:Y:S02]  /*0480*/  SHF.L.U32 R22, R22, 0x10, RZ ;  /* 0x0000001016167819 */ /* 0x000fe400000006ff */
[----:B------:R-:W-:-:S02]  /*0490*/  SHF.L.U32 R27, R27, 0x10, RZ ;  /* 0x000000101b1b7819 */ /* 0x000fc400000006ff */
[----:B------:R-:W-:Y:S02]  /*04a0*/  SHF.L.U32 R21, R21, 0x10, RZ ;  /* 0x0000001015157819 */ /* 0x000fe400000006ff */
[----:B------:R-:W-:Y:S01]  /*04b0*/  IADD3 R51, R29, 0x200, RZ ;  /* 0x000002001d337810 */ /* 0x000fe20007ffe0ff */
[----:B------:R-:W-:Y:S01]  /*04c0*/  BAR.SYNC.DEFER_BLOCKING 0x0 ;  /* 0x0000000000007b1d */ /* 0x000fe20000010000 */
[----:B--2---:R-:W-:-:S05]  /*04d0*/  SHF.L.U32 R17, R43, 0x10, RZ ;  /* 0x000000102b117819 */ /* 0x004fca00000006ff */
[--C-:B------:R-:W-:Y:S01]  /*04e0*/  FADD R18, R18, R17.reuse ;  /* 0x0000001112127221 */ /* 0x100fe20000000000 */
[--C-:B------:R-:W-:Y:S01]  /*04f0*/  FADD R26, R26, R17.reuse ;  /* 0x000000111a1a7221 */ /* 0x100fe20000000000 */
[----:B------:R-:W-:Y:S02]  /*0500*/  FADD R28, R32, R17 ;  /* 0x00000011201c7221 */ /* 0x000fe40000000000 */
[C---:B------:R-:W-:Y:S01]  /*0510*/  FFMA R9, R16.reuse, R18, R9 ;  /* 0x0000001210097223 */ /* 0x040fe20000000009 */
[----:B------:R-:W-:Y:S01]  /*0520*/  SHF.L.U32 R18, R39, 0x10, RZ ;  /* 0x0000001027127819 */ /* 0x000fe200000006ff */
[C---:B------:R-:W-:Y:S01]  /*0530*/  FFMA R30, R16.reuse, R26, R19 ;  /* 0x0000001a101e7223 */ /* 0x040fe20000000013 */
[----:B------:R-:W-:Y:S01]  /*0540*/  FFMA R28, R16, R28, R25 ;  /* 0x0000001c101c7223 */ /* 0x000fe20000000019 */
[----:B------:R-:W-:Y:S01]  /*0550*/  SHF.L.U32 R39, R20, 0x10, RZ ;  /* 0x0000001014277819 */ /* 0x000fe200000006ff */
[--C-:B------:R-:W-:Y:S01]  /*0560*/  FADD R38, R38, R17.reuse ;  /* 0x0000001126267221 */ /* 0x100fe20000000000 */
[--C-:B------:R-:W-:Y:S01]  /*0570*/  FADD R18, R18, R17.reuse ;  /* 0x0000001112127221 */ /* 0x100fe20000000000 */
[----:B------:R-:W-:Y:S01]  /*0580*/  SHF.L.U32 R19, R8, 0x10, RZ ;  /* 0x0000001008137819 */ /* 0x000fe200000006ff */
[--C-:B------:R-:W-:Y:S01]  /*0590*/  FADD R42, R42, R17.reuse ;  /* 0x000000112a2a7221 */ /* 0x100fe20000000000 */
[--C-:B------:R-:W-:Y:S01]  /*05a0*/  FADD R24, R24, R17.reuse ;  /* 0x0000001118187221 */ /* 0x100fe20000000000 */
[----:B------:R-:W-:Y:S01]  /*05b0*/  FADD R8, R22, R17 ;  /* 0x0000001116087221 */ /* 0x000fe20000000000 */
[C---:B------:R-:W-:Y:S01]  /*05c0*/  FFMA R32, R16.reuse, R18, R23 ;  /* 0x0000001210207223 */ /* 0x040fe20000000017 */
[C---:B------:R-:W-:Y:S01]  /*05d0*/  FFMA R31, R16.reuse, R38, R27 ;  /* 0x00000026101f7223 */ /* 0x040fe2000000001b */
[C---:B------:R-:W-:Y:S01]  /*05e0*/  FFMA R33, R16.reuse, R42, R21 ;  /* 0x0000002a10217223 */ /* 0x040fe20000000015 */
[----:B------:R-:W-:Y:S01]  /*05f0*/  FFMA R39, R16, R24, R39 ;  /* 0x0000001810277223 */ /* 0x000fe20000000027 */
[----:B------:R-:W-:Y:S01]  /*0600*/  F2FP.BF16.F32.PACK_AB R18, R28, R9 ;  /* 0x000000091c12723e */ /* 0x000fe200000010ff */
[----:B------:R-:W-:Y:S01]  /*0610*/  FFMA R8, R16, R8, R19 ;  /* 0x0000000810087223 */ /* 0x000fe20000000013 */
[----:B------:R-:W-:-:S02]  /*0620*/  F2FP.BF16.F32.PACK_AB R17, R31, R30 ;  /* 0x0000001e1f11723e */ /* 0x000fc400000010ff */
[C---:B------:R-:W-:Y:S02]  /*0630*/  PRMT R20, R18.reuse, 0x7610, R20 ;  /* 0x0000761012147816 */ /* 0x040fe40000000014 */
[----:B------:R-:W-:Y:S02]  /*0640*/  PRMT R21, R18, 0x7632, R21 ;  /* 0x0000763212157816 */ /* 0x000fe40000000015 */
[----:B------:R-:W-:Y:S02]  /*0650*/  F2FP.BF16.F32.PACK_AB R16, R33, R32 ;  /* 0x000000202110723e */ /* 0x000fe400000010ff */
[----:B------:R-:W-:Y:S02]  /*0660*/  F2FP.BF16.F32.PACK_AB R18, R8, R39 ;  /* 0x000000270812723e */ /* 0x000fe400000010ff */
[----:B------:R-:W-:Y:S02]  /*0670*/  PRMT R24, R17, 0x7632, R24 ;  /* 0x0000763211187816 */ /* 0x000fe40000000018 */
[----:B------:R-:W-:-:S02]  /*0680*/  PRMT R25, R16, 0x7610, R25 ;  /* 0x0000761010197816 */ /* 0x000fc40000000019 */
[----:B------:R-:W-:Y:S02]  /*0690*/  PRMT R26, R16, 0x7632, R26 ;  /* 0x00007632101a7816 */ /* 0x000fe4000000001a */
[C---:B------:R-:W-:Y:S02]  /*06a0*/  PRMT R27, R18.reuse, 0x7610, R27 ;  /* 0x00007610121b7816 */ /* 0x040fe4000000001b */
[----:B------:R-:W-:Y:S01]  /*06b0*/  PRMT R38, R18, 0x7632, R38 ;  /* 0x0000763212267816 */ /* 0x000fe20000000026 */
[----:B------:R-:W-:Y:S04]  /*06c0*/  STS.U16 [R2], R20 ;  /* 0x0000001402007388 */ /* 0x000fe80000000400 */
[----:B------:R0:W-:Y:S04]  /*06d0*/  STS.U16 [R2+0x410], R21 ;  /* 0x0004101502007388 */ /* 0x0001e80000000400 */
[----:B------:R-:W-:Y:S04]  /*06e0*/  STS.U16 [R2+0x820], R17 ;  /* 0x0008201102007388 */ /* 0x000fe80000000400 */
[----:B------:R-:W-:Y:S04]  /*06f0*/  STS.U16 [R2+0xc30], R24 ;  /* 0x000c301802007388 */ /* 0x000fe80000000400 */
[----:B------:R-:W-:Y:S04]  /*0700*/  STS.U16 [R2+0x1040], R25 ;  /* 0x0010401902007388 */ /* 0x000fe80000000400 */
[----:B------:R-:W-:Y:S04]  /*0710*/  STS.U16 [R2+0x1450], R26 ;  /* 0x0014501a02007388 */ /* 0x000fe80000000400 */
[----:B------:R-:W-:Y:S04]  /*0720*/  STS.U16 [R2+0x1860], R27 ;  /* 0x0018601b02007388 */ /* 0x000fe80000000400 */
[----:B------:R-:W-:Y:S01]  /*0730*/  STS.U16 [R2+0x1c70], R38 ;  /* 0x001c702602007388 */ /* 0x000fe20000000400 */
[----:B------:R-:W-:Y:S06]  /*0740*/  BAR.SYNC.DEFER_BLOCKING 0x0 ;  /* 0x0000000000007b1d */ /* 0x000fec0000010000 */
[----:B------:R-:W1:Y:S01]  /*0750*/  LDS.128 R16, [R0] ;  /* 0x0000000000107984 */ /* 0x000e620000000c00 */
[----:B0-----:R-:W-:-:S03]  /*0760*/  IMAD.WIDE R20, R51, 0x2, R12 ;  /* 0x0000000233147825 */ /* 0x001fc600078e020c */
[----:B-1----:R-:W-:Y:S04]  /*0770*/  STG.E.128 desc[UR6][R36.64], R16 ;  /* 0x0000001024007986 */ /* 0x002fe8000c101d06 */
[----:B------:R-:W2:Y:S01]  /*0780*/  LDG.E.EF.128 R20, desc[UR6][R20.64] ;  /* 0x0000000614147981 */ /* 0x000ea2000c0e1d00 */
[----:B------:R-:W-:Y:S01]  /*0790*/  BAR.SYNC.DEFER_BLOCKING 0x0 ;  /* 0x0000000000007b1d */ /* 0x000fe20000010000 */
[----:B------:R-:W-:-:S05]  /*07a0*/  IMAD.WIDE R50, R51, 0x2, R34 ;  /* 0x0000000233327825 */ /* 0x000fca00078e0222 */
[----:B--2---:R-:W-:Y:S02]  /*07b0*/  STS.128 [R0], R20 ;  /* 0x0000001400007388 */ /* 0x004fe40000000c00 */
[----:B------:R-:W-:Y:S06]  /*07c0*/  BAR.SYNC.DEFER_BLOCKING 0x0 ;  /* 0x0000000000007b1d */ /* 0x000fec0000010000 */
[----:B------:R-:W2:Y:S04]  /*07d0*/  LDG.E.EF.128 R24, desc[UR6][R50.64] ;  /* 0x0000000632187981 */ /* 0x000ea8000c0e1d00 */
[----:B------:R-:W3:Y:S04]  /*07e0*/  LDG.E.EL.U16 R43, desc[UR6][R10.64+0x400] ;  /* 0x000400060a2b7981 */ /* 0x000ee8000c2e1500 */
[----:B------:R-:W4:Y:S04]  /*07f0*/  LDG.E.EL.U16 R44, desc[UR6][R14.64+0x400] ;  /* 0x000400060e2c7981 */ /* 0x000f28000c2e1500 */
[----:B------:R-:W-:Y:S04]  /*0800*/  LDS.U16 R38, [R2] ;  /* 0x0000000002267984 */ /* 0x000fe80000000400 */
[----:B------:R-:W-:Y:S04]  /*0810*/  LDS.U16 R42, [R2+0x410] ;  /* 0x00041000022a7984 */ /* 0x000fe80000000400 */
[----:B------:R-:W0:Y:S04]  /*0820*/  LDS.U16 R37, [R2+0x820] ;  /* 0x0008200002257984 */ /* 0x000e280000000400 */
        /* <DEDUP_REMOVED lines=9> */
[----:B------:R-:W1:Y:S04]  /*08c0*/  LDS.U16 R47, [R2+0x820] ;  /* 0x00082000022f7984 */ /* 0x000e680000000400 */
[----:B------:R-:W5:Y:S04]  /*08d0*/  LDS.U16 R46, [R2+0x410] ;  /* 0x00041000022e7984 */ /* 0x000f680000000400 */
[----:B------:R-:W5:Y:S04]  /*08e0*/  LDS.U16 R45, [R2] ;  /* 0x00000000022d7984 */ /* 0x000f680000000400 */
[----:B------:R-:W5:Y:S04]  /*08f0*/  LDS.U16 R48, [R2+0xc30] ;  /* 0x000c300002307984 */ /* 0x000f680000000400 */
[----:B------:R-:W5:Y:S04]  /*0900*/  LDS.U16 R23, [R2+0x1040] ;  /* 0x0010400002177984 */ /* 0x000f680000000400 */
[----:B------:R-:W-:Y:S04]  /*0910*/  LDS.U16 R22, [R2+0x1450] ;  /* 0x0014500002167984 */ /* 0x000fe80000000400 */
[----:B------:R-:W5:Y:S04]  /*0920*/  LDS.U16 R21, [R2+0x1860] ;  /* 0x0018600002157984 */ /* 0x000f680000000400 */
[----:B------:R-:W2:Y:S01]  /*0930*/  LDS.U16 R20, [R2+0x1c70] ;  /* 0x001c700002147984 */ /* 0x000ea20000000400 */
[----:B---3--:R-:W-:-:S02]  /*0940*/  SHF.L.U32 R43, R43, 0x10, RZ ;  /* 0x000000102b2b7819 */ /* 0x008fc400000006ff */
[----:B----4-:R-:W-:Y:S02]  /*0950*/  SHF.L.U32 R44, R44, 0x10, RZ ;  /* 0x000000102c2c7819 */ /* 0x010fe400000006ff */
[----:B0-----:R-:W-:Y:S02]  /*0960*/  SHF.L.U32 R26, R37, 0x10, RZ ;  /* 0x00000010251a7819 */ /* 0x001fe400000006ff */
[----:B------:R-:W-:Y:S02]  /*0970*/  SHF.L.U32 R42, R42, 0x10, RZ ;  /* 0x000000102a2a7819 */ /* 0x000fe400000006ff */
[----:B-1----:R-:W-:Y:S02]  /*0980*/  SHF.L.U32 R47, R47, 0x10, RZ ;  /* 0x000000102f2f7819 */ /* 0x002fe400000006ff */
[----:B-----5:R-:W-:Y:S01]  /*0990*/  SHF.L.U32 R25, R46, 0x10, RZ ;  /* 0x000000102e197819 */ /* 0x020fe200000006ff */
[----:B------:R-:W-:Y:S01]  /*09a0*/  FADD R43, R43, R44 ;  /* 0x0000002c2b2b7221 */ /* 0x000fe20000000000 */
[----:B------:R-:W-:-:S02]  /*09b0*/  SHF.L.U32 R45, R45, 0x10, RZ ;  /* 0x000000102d2d7819 */ /* 0x000fc400000006ff */
[----:B------:R-:W-:Y:S01]  /*09c0*/  SHF.L.U32 R27, R48, 0x10, RZ ;  /* 0x00000010301b7819 */ /* 0x000fe200000006ff */
[----:B------:R-:W-:Y:S01]  /*09d0*/  BAR.SYNC.DEFER_BLOCKING 0x0 ;  /* 0x0000000000007b1d */ /* 0x000fe20000010000 */
[----:B------:R-:W-:Y:S02]  /*09e0*/  SHF.L.U32 R23, R23, 0x10, RZ ;  /* 0x0000001017177819 */ /* 0x000fe400000006ff */
[----:B------:R-:W-:Y:S02]  /*09f0*/  SHF.L.U32 R38, R38, 0x10, RZ ;  /* 0x0000001026267819 */ /* 0x000fe400000006ff */
[----:B------:R-:W-:Y:S02]  /*0a00*/  SHF.L.U32 R36, R36, 0x10, RZ ;  /* 0x0000001024247819 */ /* 0x000fe400000006ff */
[----:B------:R-:W-:Y:S02]  /*0a10*/  SHF.L.U32 R21, R21, 0x10, RZ ;  /* 0x0000001015157819 */ /* 0x000fe400000006ff */
[----:B------:R-:W-:-:S02]  /*0a20*/  SHF.L.U32 R18, R18, 0x10, RZ ;  /* 0x0000001012127819 */ /* 0x000fc400000006ff */
[----:B------:R-:W-:Y:S02]  /*0a30*/  SHF.L.U32 R16, R16, 0x10, RZ ;  /* 0x0000001010107819 */ /* 0x000fe400000006ff */
[----:B--2---:R-:W-:-:S05]  /*0a40*/  SHF.L.U32 R24, R49, 0x10, RZ ;  /* 0x0000001031187819 */ /* 0x004fca00000006ff */
[--C-:B------:R-:W-:Y:S01]  /*0a50*/  FADD R47, R47, R24.reuse ;  /* 0x000000182f2f7221 */ /* 0x100fe20000000000 */
[----:B------:R-:W-:-:S03]  /*0a60*/  FADD R25, R25, R24 ;  /* 0x0000001819197221 */ /* 0x000fc60000000000 */
[C---:B------:R-:W-:Y:S01]  /*0a70*/  FFMA R47, R43.reuse, R47, R26 ;  /* 0x0000002f2b2f7223 */ /* 0x040fe2000000001a */
[----:B------:R-:W-:Y:S01]  /*0a80*/  FFMA R49, R43, R25, R42 ;  /* 0x000000192b317223 */ /* 0x000fe2000000002a */
[----:B------:R-:W-:Y:S02]  /*0a90*/  SHF.L.U32 R26, R19, 0x10, RZ ;  /* 0x00000010131a7819 */ /* 0x000fe400000006ff */
[----:B------:R-:W-:Y:S02]  /*0aa0*/  SHF.L.U32 R19, R22, 0x10, RZ ;  /* 0x0000001016137819 */ /* 0x000fe400000006ff */
[----:B------:R-:W-:Y:S02]  /*0ab0*/  SHF.L.U32 R42, R17, 0x10, RZ ;  /* 0x00000010112a7819 */ /* 0x000fe400000006ff */
[----:B------:R-:W-:Y:S01]  /*0ac0*/  SHF.L.U32 R17, R20, 0x10, RZ ;  /* 0x0000001014117819 */ /* 0x000fe200000006ff */
[--C-:B------:R-:W-:Y:S01]  /*0ad0*/  FADD R44, R45, R24.reuse ;  /* 0x000000182d2c7221 */ /* 0x100fe20000000000 */
[--C-:B------:R-:W-:Y:S01]  /*0ae0*/  FADD R27, R27, R24.reuse ;  /* 0x000000181b1b7221 */ /* 0x100fe20000000000 */
[--C-:B------:R-:W-:Y:S01]  /*0af0*/  FADD R23, R23, R24.reuse ;  /* 0x0000001817177221 */ /* 0x100fe20000000000 */
[--C-:B------:R-:W-:Y:S01]  /*0b00*/  FADD R19, R19, R24.reuse ;  /* 0x0000001813137221 */ /* 0x100fe20000000000 */
[--C-:B------:R-:W-:Y:S01]  /*0b10*/  FADD R21, R21, R24.reuse ;  /* 0x0000001815157221 */ /* 0x100fe20000000000 */
[----:B------:R-:W-:Y:S01]  /*0b20*/  FADD R17, R17, R24 ;  /* 0x0000001811117221 */ /* 0x000fe20000000000 */
[C---:B------:R-:W-:Y:S01]  /*0b30*/  FFMA R44, R43.reuse, R44, R38 ;  /* 0x0000002c2b2c7223 */ /* 0x040fe20000000026 */
[C---:B------:R-:W-:Y:S01]  /*0b40*/  FFMA R36, R43.reuse, R27, R36 ;  /* 0x0000001b2b247223 */ /* 0x040fe20000000024 */
[C---:B------:R-:W-:Y:S01]  /*0b50*/  FFMA R45, R43.reuse, R23, R26 ;  /* 0x000000172b2d7223 */ /* 0x040fe2000000001a */
[C---:B------:R-:W-:Y:S01]  /*0b60*/  FFMA R38, R43.reuse, R19, R18 ;  /* 0x000000132b267223 */ /* 0x040fe20000000012 */
[C---:B------:R-:W-:Y:S01]  /*0b70*/  FFMA R42, R43.reuse, R21, R42 ;  /* 0x000000152b2a7223 */ /* 0x040fe2000000002a */
[----:B------:R-:W-:Y:S01]  /*0b80*/  FFMA R43, R43, R17, R16 ;  /* 0x000000112b2b7223 */ /* 0x000fe20000000010 */
[----:B------:R-:W-:-:S02]  /*0b90*/  F2FP.BF16.F32.PACK_AB R18, R49, R44 ;  /* 0x0000002c3112723e */ /* 0x000fc400000010ff */
[----:B------:R-:W-:Y:S02]  /*0ba0*/  F2FP.BF16.F32.PACK_AB R19, R36, R47 ;  /* 0x0000002f2413723e */ /* 0x000fe400000010ff */
[----:B------:R-:W-:Y:S02]  /*0bb0*/  F2FP.BF16.F32.PACK_AB R16, R38, R45 ;  /* 0x0000002d2610723e */ /* 0x000fe400000010ff */
[----:B------:R-:W-:Y:S02]  /*0bc0*/  F2FP.BF16.F32.PACK_AB R17, R43, R42 ;  /* 0x0000002a2b11723e */ /* 0x000fe400000010ff */
[----:B------:R-:W-:Y:S02]  /*0bd0*/  PRMT R20, R18, 0x7632, R20 ;  /* 0x0000763212147816 */ /* 0x000fe40000000014 */
        /* <DEDUP_REMOVED lines=15> */
[----:B------:R-:W-:-:S05]  /*0cd0*/  IADD3 R25, R29, 0x400, RZ ;  /* 0x000004001d197810 */ /* 0x000fca0007ffe0ff */
[C---:B0-----:R-:W-:Y:S01]  /*0ce0*/  IMAD.WIDE R20, R25.reuse, 0x2, R12 ;  /* 0x0000000219147825 */ /* 0x041fe200078e020c */
[----:B-1----:R-:W-:Y:S05]  /*0cf0*/  STG.E.128 desc[UR6][R50.64], R16 ;  /* 0x0000001032007986 */ /* 0x002fea000c101d06 */
[----:B------:R-:W2:Y:S01]  /*0d00*/  LDG.E.EF.128 R20, desc[UR6][R20.64] ;  /* 0x0000000614147981 */ /* 0x000ea2000c0e1d00 */
[----:B------:R-:W-:Y:S01]  /*0d10*/  BAR.SYNC.DEFER_BLOCKING 0x0 ;  /* 0x0000000000007b1d */ /* 0x000fe20000010000 */
[----:B------:R-:W-:-:S05]  /*0d20*/  IMAD.WIDE R24, R25, 0x2, R34 ;  /* 0x0000000219187825 */ /* 0x000fca00078e0222 */
[----:B--2---:R0:W-:Y:S02]  /*0d30*/  STS.128 [R0], R20 ;  /* 0x0000001400007388 */ /* 0x0041e40000000c00 */
[----:B------:R-:W-:Y:S06]  /*0d40*/  BAR.SYNC.DEFER_BLOCKING 0x0 ;  /* 0x0000000000007b1d */ /* 0x000fec0000010000 */
[----:B------:R-:W2:Y:S04]  /*0d50*/  LDG.E.EF.128 R24, desc[UR6][R24.64] ;  /* 0x0000000618187981 */ /* 0x000ea8000c0e1d00 */
[----:B------:R-:W3:Y:S04]  /*0d60*/  LDG.E.EL.U16 R46, desc[UR6][R10.64+0x800] ;  /* 0x000800060a2e7981 */ /* 0x000ee8000c2e1500 */
[----:B------:R-:W4:Y:S04]  /*0d70*/  LDG.E.EL.U16 R53, desc[UR6][R14.64+0x800] ;  /* 0x000800060e357981 */ /* 0x000f28000c2e1500 */
[----:B------:R-:W-:Y:S04]  /*0d80*/  LDS.U16 R48, [R2] ;  /* 0x0000000002307984 */ /* 0x000fe80000000400 */
[----:B------:R-:W1:Y:S04]  /*0d90*/  LDS.U16 R52, [R2+0x410] ;  /* 0x0004100002347984 */ /* 0x000e680000000400 */
[----:B------:R-:W-:Y:S04]  /*0da0*/  LDS.U16 R51, [R2+0x820] ;  /* 0x0008200002337984 */ /* 0x000fe80000000400 */
[----:B------:R-:W-:Y:S04]  /*0db0*/  LDS.U16 R50, [R2+0xc30] ;  /* 0x000c300002327984 */ /* 0x000fe80000000400 */
[----:B------:R-:W-:Y:S04]  /*0dc0*/  LDS.U16 R37, [R2+0x1040] ;  /* 0x0010400002257984 */ /* 0x000fe80000000400 */
[----:B------:R-:W-:Y:S04]  /*0dd0*/  LDS.U16 R18, [R2+0x1450] ;  /* 0x0014500002127984 */ /* 0x000fe80000000400 */
[----:B------:R-:W-:Y:S04]  /*0de0*/  LDS.U16 R17, [R2+0x1860] ;  /* 0x0018600002117984 */ /* 0x000fe80000000400 */
[----:B------:R-:W-:Y:S01]  /*0df0*/  LDS.U16 R16, [R2+0x1c70] ;  /* 0x001c700002107984 */ /* 0x000fe20000000400 */
[----:B------:R-:W-:Y:S06]  /*0e00*/  BAR.SYNC.DEFER_BLOCKING 0x0 ;  /* 0x0000000000007b1d */ /* 0x000fec0000010000 */
[----:B--2---:R-:W-:Y:S02]  /*0e10*/  STS.128 [R0], R24 ;  /* 0x0000001800007388 */ /* 0x004fe40000000c00 */
[----:B------:R-:W-:Y:S06]  /*0e20*/  BAR.SYNC.DEFER_BLOCKING 0x0 ;  /* 0x0000000000007b1d */ /* 0x000fec0000010000 */
[----:B0-----:R-:W2:Y:S04]  /*0e30*/  LDG.E.EL.U16 R21, desc[UR6][R40.64+0x800] ;  /* 0x0008000628157981 */ /* 0x001ea8000c2e1500 */
[----:B------:R-:W0:Y:S04]  /*0e40*/  LDS.U16 R19, [R2] ;  /* 0x0000000002137984 */ /* 0x000e280000000400 */
[----:B------:R-:W5:Y:S01]  /*0e50*/  LDS.U16 R20, [R2+0x410] ;  /* 0x0004100002147984 */ /* 0x000f620000000400 */
[----:B---3--:R-:W-:-:S02]  /*0e60*/  SHF.L.U32 R46, R46, 0x10, RZ ;  /* 0x000000102e2e7819 */ /* 0x008fc400000006ff */
[----:B----4-:R-:W-:Y:S01]  /*0e70*/  SHF.L.U32 R53, R53, 0x10, RZ ;  /* 0x0000001035357819 */ /* 0x010fe200000006ff */
[----:B------:R-:W3:Y:S04]  /*0e80*/  LDS.U16 R24, [R2+0xc30] ;  /* 0x000c300002187984 */ /* 0x000ee80000000400 */
[----:B------:R-:W-:Y:S01]  /*0e90*/  FADD R46, R46, R53 ;  /* 0x000000352e2e7221 */ /* 0x000fe20000000000 */
[----:B------:R-:W-:Y:S01]  /*0ea0*/  LDS.U16 R23, [R2+0x1040] ;  /* 0x0010400002177984 */ /* 0x000fe20000000400 */
[----:B-1----:R-:W-:-:S03]  /*0eb0*/  SHF.L.U32 R57, R52, 0x10, RZ ;  /* 0x0000001034397819 */ /* 0x002fc600000006ff */
[----:B------:R-:W1:Y:S01]  /*0ec0*/  LDS.U16 R53, [R2+0x820] ;  /* 0x0008200002357984 */ /* 0x000e620000000400 */
[----:B0-----:R-:W-:Y:S02]  /*0ed0*/  SHF.L.U32 R22, R19, 0x10, RZ ;  /* 0x0000001013167819 */ /* 0x001fe400000006ff */
[----:B-----5:R-:W-:Y:S02]  /*0ee0*/  SHF.L.U32 R20, R20, 0x10, RZ ;  /* 0x0000001014147819 */ /* 0x020fe400000006ff */
[----:B---3--:R-:W-:Y:S02]  /*0ef0*/  SHF.L.U32 R24, R24, 0x10, RZ ;  /* 0x0000001018187819 */ /* 0x008fe400000006ff */
[----:B------:R-:W-:Y:S02]  /*0f00*/  SHF.L.U32 R51, R51, 0x10, RZ ;  /* 0x0000001033337819 */ /* 0x000fe400000006ff */
[----:B------:R-:W-:Y:S02]  /*0f10*/  SHF.L.U32 R17, R17, 0x10, RZ ;  /* 0x0000001011117819 */ /* 0x000fe400000006ff */
[----:B-1----:R-:W-:-:S02]  /*0f20*/  SHF.L.U32 R26, R53, 0x10, RZ ;  /* 0x00000010351a7819 */ /* 0x002fc400000006ff */
[----:B------:R-:W-:Y:S02]  /*0f30*/  SHF.L.U32 R53, R50, 0x10, RZ ;  /* 0x0000001032357819 */ /* 0x000fe400000006ff */
[----:B------:R-:W-:Y:S02]  /*0f40*/  SHF.L.U32 R37, R37, 0x10, RZ ;  /* 0x0000001025257819 */ /* 0x000fe400000006ff */
[----:B--2---:R-:W-:Y:S02]  /*0f50*/  SHF.L.U32 R19, R21, 0x10, RZ ;  /* 0x0000001015137819 */ /* 0x004fe400000006ff */
[----:B------:R-:W-:-:S03]  /*0f60*/  SHF.L.U32 R21, R48, 0x10, RZ ;  /* 0x0000001030157819 */ /* 0x000fc600000006ff */
[--C-:B------:R-:W-:Y:S01]  /*0f70*/  FADD R22, R22, R19.reuse ;  /* 0x0000001316167221 */ /* 0x100fe20000000000 */
[----:B------:R-:W-:-:S03]  /*0f80*/  FADD R20, R20, R19 ;  /* 0x0000001314147221 */ /* 0x000fc60000000000 */
[C---:B------:R-:W-:Y:S02]  /*0f90*/  FFMA R48, R46.reuse, R22, R21 ;  /* 0x000000162e307223 */ /* 0x040fe40000000015 */
[----:B------:R-:W0:Y:S01]  /*0fa0*/  LDS.U16 R21, [R2+0x1860] ;  /* 0x0018600002157984 */ /* 0x000e220000000400 */
[----:B------:R-:W-:-:S03]  /*0fb0*/  FFMA R57, R46, R20, R57 ;  /* 0x000000142e397223 */ /* 0x000fc60000000039 */
[----:B------:R-:W1:Y:S04]  /*0fc0*/  LDS.U16 R22, [R2+0x1450] ;  /* 0x0014500002167984 */ /* 0x000e680000000400 */
[----:B------:R-:W2:Y:S01]  /*0fd0*/  LDS.U16 R20, [R2+0x1c70] ;  /* 0x001c700002147984 */ /* 0x000ea20000000400 */
[--C-:B------:R-:W-:Y:S01]  /*0fe0*/  FADD R25, R24, R19.reuse ;  /* 0x0000001318197221 */ /* 0x100fe20000000000 */
[----:B------:R-:W-:Y:S02]  /*0ff0*/  SHF.L.U32 R24, R23, 0x10, RZ ;  /* 0x0000001017187819 */ /* 0x000fe400000006ff */
[----:B------:R-:W-:Y:S01]  /*1000*/  SHF.L.U32 R23, R18, 0x10, RZ ;  /* 0x0000001012177819 */ /* 0x000fe200000006ff */
[--C-:B------:R-:W-:Y:S02]  /*1010*/  FADD R26, R26, R19.reuse ;  /* 0x000000131a1a7221 */ /* 0x100fe40000000000 */
[----:B------:R-:W-:-:S02]  /*1020*/  FADD R24, R24, R19 ;  /* 0x0000001318187221 */ /* 0x000fc40000000000 */
[C---:B------:R-:W-:Y:S01]  /*1030*/  FFMA R56, R46.reuse, R26, R51 ;  /* 0x0000001a2e387223 */ /* 0x040fe20000000033 */
[C---:B------:R-:W-:Y:S01]  /*1040*/  FFMA R53, R46.reuse, R25, R53 ;  /* 0x000000192e357223 */ /* 0x040fe20000000035 */
[----:B------:R-:W-:Y:S01]  /*1050*/  FFMA R52, R46, R24, R37 ;  /* 0x000000182e347223 */ /* 0x000fe20000000025 */
[----:B0-----:R-:W-:Y:S02]  /*1060*/  SHF.L.U32 R18, R21, 0x10, RZ ;  /* 0x0000001015127819 */ /* 0x001fe400000006ff */
[----:B-1----:R-:W-:-:S03]  /*1070*/  SHF.L.U32 R22, R22, 0x10, RZ ;  /* 0x0000001016167819 */ /* 0x002fc600000006ff */
[----:B------:R-:W-:Y:S01]  /*1080*/  FADD R18, R18, R19 ;  /* 0x0000001312127221 */ /* 0x000fe20000000000 */
[----:B--2---:R-:W-:-:S03]  /*1090*/  SHF.L.U32 R20, R20, 0x10, RZ ;  /* 0x0000001014147819 */ /* 0x004fc600000006ff */
[----:B------:R-:W-:Y:S01]  /*10a0*/  FFMA R51, R46, R18, R17 ;  /* 0x000000122e337223 */ /* 0x000fe20000000011 */
[--C-:B------:R-:W-:Y:S01]  /*10b0*/  FADD R22, R22, R19.reuse ;  /* 0x0000001316167221 */ /* 0x100fe20000000000 */
[----:B------:R-:W-:Y:S01]  /*10c0*/  SHF.L.U32 R17, R16, 0x10, RZ ;  /* 0x0000001010117819 */ /* 0x000fe200000006ff */
[----:B------:R-:W-:Y:S02]  /*10d0*/  FADD R20, R20, R19 ;  /* 0x0000001314147221 */ /* 0x000fe40000000000 */
[C---:B------:R-:W-:Y:S01]  /*10e0*/  FFMA R50, R46.reuse, R22, R23 ;  /* 0x000000162e327223 */ /* 0x040fe20000000017 */
[----:B------:R-:W-:Y:S01]  /*10f0*/  F2FP.BF16.F32.PACK_AB R18, R57, R48 ;  /* 0x000000303912723e */ /* 0x000fe200000010ff */
[----:B------:R-:W-:Y:S01]  /*1100*/  FFMA R46, R46, R20, R17 ;  /* 0x000000142e2e7223 */ /* 0x000fe20000000011 */
[----:B------:R-:W-:Y:S01]  /*1110*/  F2FP.BF16.F32.PACK_AB R16, R53, R56 ;  /* 0x000000383510723e */ /* 0x000fe200000010ff */
[----:B------:R-:W-:Y:S01]  /*1120*/  BAR.SYNC.DEFER_BLOCKING 0x0 ;  /* 0x0000000000007b1d */ /* 0x000fe20000010000 */
[----:B------:R-:W-:-:S02]  /*1130*/  PRMT R19, R18, 0x7610, R19 ;  /* 0x0000761012137816 */ /* 0x000fc40000000013 */
[----:B------:R-:W-:Y:S02]  /*1140*/  PRMT R21, R18, 0x7632, R21 ;  /* 0x0000763212157816 */ /* 0x000fe40000000015 */
[----:B------:R-:W-:Y:S02]  /*1150*/  F2FP.BF16.F32.PACK_AB R17, R50, R52 ;  /* 0x000000343211723e */ /* 0x000fe400000010ff */
[----:B------:R-:W-:Y:S02]  /*1160*/  F2FP.BF16.F32.PACK_AB R18, R46, R51 ;  /* 0x000000332e12723e */ /* 0x000fe400000010ff */
[----:B------:R-:W-:Y:S02]  /*1170*/  PRMT R20, R16, 0x7632, R20 ;  /* 0x0000763210147816 */ /* 0x000fe40000000014 */
[C---:B------:R-:W-:Y:S02]  /*1180*/  PRMT R22, R17.reuse, 0x7610, R22 ;  /* 0x0000761011167816 */ /* 0x040fe40000000016 */
[----:B------:R-:W-:-:S02]  /*1190*/  PRMT R24, R17, 0x7632, R24 ;  /* 0x0000763211187816 */ /* 0x000fc40000000018 */
[C---:B------:R-:W-:Y:S02]  /*11a0*/  PRMT R26, R18.reuse, 0x7610, R26 ;  /* 0x00007610121a7816 */ /* 0x040fe4000000001a */
[----:B------:R-:W-:Y:S01]  /*11b0*/  PRMT R27, R18, 0x7632, R27 ;  /* 0x00007632121b7816 */ /* 0x000fe2000000001b */
[----:B------:R-:W-:Y:S04]  /*11c0*/  STS.U16 [R2], R19 ;  /* 0x0000001302007388 */ /* 0x000fe80000000400 */
[----:B------:R-:W-:Y:S04]  /*11d0*/  STS.U16 [R2+0x410], R21 ;  /* 0x0004101502007388 */ /* 0x000fe80000000400 */
[----:B------:R-:W-:Y:S04]  /*11e0*/  STS.U16 [R2+0x820], R16 ;  /* 0x0008201002007388 */ /* 0x000fe80000000400 */
[----:B------:R0:W-:Y:S04]  /*11f0*/  STS.U16 [R2+0xc30], R20 ;  /* 0x000c301402007388 */ /* 0x0001e80000000400 */
[----:B------:R-:W-:Y:S04]  /*1200*/  STS.U16 [R2+0x1040], R22 ;  /* 0x0010401602007388 */ /* 0x000fe80000000400 */
[----:B------:R-:W-:Y:S04]  /*1210*/  STS.U16 [R2+0x1450], R24 ;  /* 0x0014501802007388 */ /* 0x000fe80000000400 */
[----:B------:R-:W-:Y:S04]  /*1220*/  STS.U16 [R2+0x1860], R26 ;  /* 0x0018601a02007388 */ /* 0x000fe80000000400 */
[----:B------:R-:W-:Y:S01]  /*1230*/  STS.U16 [R2+0x1c70], R27 ;  /* 0x001c701b02007388 */ /* 0x000fe20000000400 */
[----:B------:R-:W-:Y:S06]  /*1240*/  BAR.SYNC.DEFER_BLOCKING 0x0 ;  /* 0x0000000000007b1d */ /* 0x000fec0000010000 */
[----:B------:R-:W1:Y:S01]  /*1250*/  LDS.128 R16, [R0] ;  /* 0x0000000000107984 */ /* 0x000e620000000c00 */
[----:B------:R-:W-:-:S02]  /*1260*/  IADD3 R37, R29, 0x400, RZ ;  /* 0x000004001d257810 */ /* 0x000fc40007ffe0ff */
[----:B------:R-:W-:-:S03]  /*1270*/  IADD3 R25, R29, 0x600, RZ ;  /* 0x000006001d197810 */ /* 0x000fc60007ffe0ff */
[----:B------:R-:W-:-:S04]  /*1280*/  IMAD.WIDE R54, R37, 0x2, R34 ;  /* 0x0000000225367825 */ /* 0x000fc800078e0222 */
[C---:B0-----:R-:W-:Y:S01]  /*1290*/  IMAD.WIDE R20, R25.reuse, 0x2, R12 ;  /* 0x0000000219147825 */ /* 0x041fe200078e020c */
[----:B-1----:R0:W-:Y:S05]  /*12a0*/  STG.E.128 desc[UR6][R54.64], R16 ;  /* 0x0000001036007986 */ /* 0x0021ea000c101d06 */
[----:B------:R-:W2:Y:S01]  /*12b0*/  LDG.E.EF.128 R20, desc[UR6][R20.64] ;  /* 0x0000000614147981 */ /* 0x000ea2000c0e1d00 */
[----:B------:R-:W-:Y:S01]  /*12c0*/  BAR.SYNC.DEFER_BLOCKING 0x0 ;  /* 0x0000000000007b1d */ /* 0x000fe20000010000 */
[----:B------:R-:W-:-:S04]  /*12d0*/  IMAD.WIDE R24, R25, 0x2, R34 ;  /* 0x0000000219187825 */ /* 0x000fc800078e0222 */
[----:B------:R-:W-:-:S04]  /*12e0*/  FADD R58, R44, -R9 ;  /* 0x800000092c3a7221 */ /* 0x000fc80000000000 */
[----:B------:R-:W-:-:S04]  /*12f0*/  FFMA R9, R58, 0.5, R9 ;  /* 0x3f0000003a097823 */ /* 0x000fc80000000009 */
[----:B0-----:R-:W-:Y:S01]  /*1300*/  FADD R16, -R9, R48 ;  /* 0x0000003009107221 */ /* 0x001fe20000000100 */
[----:B------:R-:W-:-:S03]  /*1310*/  FADD R17, R44, -R9 ;  /* 0x800000092c117221 */ /* 0x000fc60000000000 */
[----:B------:R-:W-:Y:S01]  /*1320*/  FFMA R9, R16, 0.3333333432674407959, R9 ;  /* 0x3eaaaaab10097823 */ /* 0x000fe20000000009 */
[----:B------:R-:W-:-:S03]  /*1330*/  FFMA R17, R58, R17, RZ ;  /* 0x000000113a117223 */ /* 0x000fc600000000ff */
[----:B------:R-:W-:-:S04]  /*1340*/  FADD R44, R48, -R9 ;  /* 0x80000009302c7221 */ /* 0x000fc80000000000 */
[----:B------:R-:W-:Y:S01]  /*1350*/  FFMA R44, R16, R44, R17 ;  /* 0x0000002c102c7223 */ /* 0x000fe20000000011 */
[----:B------:R-:W-:-:S04]  /*1360*/  FADD R17, R49, -R28 ;  /* 0x8000001c31117221 */ /* 0x000fc80000000000 */
[----:B------:R-:W-:-:S04]  /*1370*/  FFMA R28, R17, 0.5, R28 ;  /* 0x3f000000111c7823 */ /* 0x000fc8000000001c */
[----:B------:R-:W-:Y:S01]  /*1380*/  FADD R19, -R28, R57 ;  /* 0x000000391c137221 */ /* 0x000fe20000000100 */
[----:B------:R-:W-:-:S03]  /*1390*/  FADD R16, R49, -R28 ;  /* 0x8000001c31107221 */ /* 0x000fc60000000000 */
[----:B------:R-:W-:Y:S01]  /*13a0*/  FFMA R48, R19, 0.3333333432674407959, R28 ;  /* 0x3eaaaaab13307823 */ /* 0x000fe2000000001c */
[----:B------:R-:W-:Y:S01]  /*13b0*/  FFMA R16, R17, R16, RZ ;  /* 0x0000001011107223 */ /* 0x000fe200000000ff */
[----:B------:R-:W-:Y:S02]  /*13c0*/  FADD R17, R47, -R30 ;  /* 0x8000001e2f117221 */ /* 0x000fe40000000000 */
[----:B------:R-:W-:Y:S02]  /*13d0*/  FADD R57, R57, -R48 ;  /* 0x8000003039397221 */ /* 0x000fe40000000000 */
[----:B------:R-:W-:Y:S02]  /*13e0*/  FFMA R30, R17, 0.5, R30 ;  /* 0x3f000000111e7823 */ /* 0x000fe4000000001e */
[----:B------:R-:W-:Y:S02]  /*13f0*/  FFMA R28, R19, R57, R16 ;  /* 0x00000039131c7223 */ /* 0x000fe40000000010 */
[----:B------:R-:W-:Y:S01]  /*1400*/  FADD R19, -R30, R56 ;  /* 0x000000381e137221 */ /* 0x000fe20000000100 */
[----:B------:R-:W-:-:S03]  /*1410*/  FADD R16, R47, -R30 ;  /* 0x8000001e2f107221 */ /* 0x000fc60000000000 */
[----:B------:R-:W-:Y:S01]  /*1420*/  FFMA R47, R19, 0.3333333432674407959, R30 ;  /* 0x3eaaaaab132f7823 */ /* 0x000fe2000000001e */
[----:B------:R-:W-:Y:S01]  /*1430*/  FFMA R16, R17, R16, RZ ;  /* 0x0000001011107223 */ /* 0x000fe200000000ff */
[----:B--2---:R0:W-:Y:S01]  /*1440*/  STS.128 [R0], R20 ;  /* 0x0000001400007388 */ /* 0x0041e20000000c00 */
[----:B------:R-:W-:Y:S06]  /*1450*/  BAR.SYNC.DEFER_BLOCKING 0x0 ;  /* 0x0000000000007b1d */ /* 0x000fec0000010000 */
[----:B------:R-:W2:Y:S01]  /*1460*/  LDG.E.EF.128 R24, desc[UR6][R24.64] ;  /* 0x0000000618187981 */ /* 0x000ea2000c0e1d00 */
[----:B------:R-:W-:-:S04]  /*1470*/  FADD R17, R56, -R47 ;  /* 0x8000002f38117221 */ /* 0x000fc80000000000 */
[----:B------:R-:W-:Y:S01]  /*1480*/  FFMA R30, R19, R17, R16 ;  /* 0x00000011131e7223 */ /* 0x000fe20000000010 */
[----:B------:R-:W-:Y:S01]  /*1490*/  FADD R16, R36, -R31 ;  /* 0x8000001f24107221 */ /* 0x000fe20000000000 */
[----:B------:R-:W-:-:S03]  /*14a0*/  FADD R17, R45, -R32 ;  /* 0x800000202d117221 */ /* 0x000fc60000000000 */
[----:B------:R-:W-:Y:S01]  /*14b0*/  FFMA R31, R16, 0.5, R31 ;  /* 0x3f000000101f7823 */ /* 0x000fe2000000001f */
[----:B------:R-:W-:-:S03]  /*14c0*/  FFMA R32, R17, 0.5, R32 ;  /* 0x3f00000011207823 */ /* 0x000fc60000000020 */
[----:B------:R-:W-:Y:S01]  /*14d0*/  FADD R19, R36, -R31 ;  /* 0x8000001f24137221 */ /* 0x000fe20000000000 */
[----:B------:R-:W-:-:S03]  /*14e0*/  FADD R18, R45, -R32 ;  /* 0x800000202d127221 */ /* 0x000fc60000000000 */
[----:B------:R-:W-:Y:S01]  /*14f0*/  FFMA R19, R16, R19, RZ ;  /* 0x0000001310137223 */ /* 0x000fe200000000ff */
[----:B------:R-:W-:Y:S01]  /*1500*/  FADD R16, -R31, R53 ;  /* 0x000000351f107221 */ /* 0x000fe20000000100 */
[----:B------:R-:W-:Y:S01]  /*1510*/  FFMA R18, R17, R18, RZ ;  /* 0x0000001211127223 */ /* 0x000fe200000000ff */
[----:B------:R-:W-:Y:S02]  /*1520*/  FADD R17, -R32, R52 ;  /* 0x0000003420117221 */ /* 0x000fe40000000100 */
[----:B------:R-:W-:Y:S02]  /*1530*/  FFMA R36, R16, 0.3333333432674407959, R31 ;  /* 0x3eaaaaab10247823 */ /* 0x000fe4000000001f */
[----:B------:R-:W-:Y:S02]  /*1540*/  FFMA R31, R17, 0.3333333432674407959, R32 ;  /* 0x3eaaaaab111f7823 */ /* 0x000fe40000000020 */
[----:B------:R-:W-:Y:S02]  /*1550*/  FADD R45, R53, -R36 ;  /* 0x80000024352d7221 */ /* 0x000fe40000000000 */
[----:B------:R-:W-:-:S02]  /*1560*/  FADD R32, R52, -R31 ;  /* 0x8000001f34207221 */ /* 0x000fc40000000000 */
[----:B------:R-:W-:Y:S01]  /*1570*/  FFMA R45, R16, R45, R19 ;  /* 0x0000002d102d7223 */ /* 0x000fe20000000013 */
[----:B------:R-:W-:Y:S01]  /*1580*/  FADD R16, R38, -R33 ;  /* 0x8000002126107221 */ /* 0x000fe20000000000 */
[----:B------:R-:W-:Y:S01]  /*1590*/  FFMA R32, R17, R32, R18 ;  /* 0x0000002011207223 */ /* 0x000fe20000000012 */
[----:B------:R-:W-:Y:S01]  /*15a0*/  FADD R18, R42, -R39 ;  /* 0x800000272a127221 */ /* 0x000fe20000000000 */
[----:B------:R-:W3:Y:S01]  /*15b0*/  LDG.E.EL.U16 R19, desc[UR6][R10.64+0xc00] ;  /* 0x000c00060a137981 */ /* 0x000ee2000c2e1500 */
[----:B------:R-:W-:Y:S02]  /*15c0*/  FFMA R33, R16, 0.5, R33 ;  /* 0x3f00000010217823 */ /* 0x000fe40000000021 */
[----:B------:R-:W-:Y:S01]  /*15d0*/  FFMA R39, R18, 0.5, R39 ;  /* 0x3f00000012277823 */ /* 0x000fe20000000027 */
[----:B------:R-:W4:Y:S01]  /*15e0*/  LDG.E.EL.U16 R17, desc[UR6][R14.64+0xc00] ;  /* 0x000c00060e117981 */ /* 0x000f22000c2e1500 */
[----:B0-----:R-:W-:Y:S01]  /*15f0*/  FADD R21, R38, -R33 ;  /* 0x8000002126157221 */ /* 0x001fe20000000000 */
[----:B------:R-:W-:Y:S01]  /*1600*/  FADD R20, -R33, R50 ;  /* 0x0000003221147221 */ /* 0x000fe20000000100 */
[----:B------:R-:W-:Y:S01]  /*1610*/  FADD R22, -R39, R51 ;  /* 0x0000003327167221 */ /* 0x000fe20000000100 */
[----:B------:R-:W-:Y:S01]  /*1620*/  LDS.U16 R38, [R2+0x410] ;  /* 0x0004100002267984 */ /* 0x000fe20000000400 */
[----:B------:R-:W-:Y:S01]  /*1630*/  FFMA R16, R16, R21, RZ ;  /* 0x0000001510107223 */ /* 0x000fe200000000ff */
[----:B------:R-:W-:Y:S01]  /*1640*/  FADD R21, R42, -R39 ;  /* 0x800000272a157221 */ /* 0x000fe20000000000 */
[----:B------:R-:W-:Y:S01]  /*1650*/  FFMA R49, R20, 0.3333333432674407959, R33 ;  /* 0x3eaaaaab14317823 */ /* 0x000fe20000000021 */
[----:B------:R-:W-:-:S02]  /*1660*/  FFMA R52, R22, 0.3333333432674407959, R39 ;  /* 0x3eaaaaab16347823 */ /* 0x000fc40000000027 */
[----:B------:R-:W-:Y:S01]  /*1670*/  FFMA R21, R18, R21, RZ ;  /* 0x0000001512157223 */ /* 0x000fe200000000ff */
[----:B------:R-:W-:Y:S01]  /*1680*/  FADD R23, R50, -R49 ;  /* 0x8000003132177221 */ /* 0x000fe20000000000 */
[----:B------:R-:W-:Y:S01]  /*1690*/  FADD R50, R51, -R52 ;  /* 0x8000003433327221 */ /* 0x000fe20000000000 */
[----:B------:R-:W-:Y:S02]  /*16a0*/  LDS.U16 R39, [R2] ;  /* 0x0000000002277984 */ /* 0x000fe40000000400 */
[----:B------:R-:W-:Y:S01]  /*16b0*/  FFMA R51, R20, R23, R16 ;  /* 0x0000001714337223 */ /* 0x000fe20000000010 */
[----:B------:R-:W-:Y:S01]  /*16c0*/  FFMA R50, R22, R50, R21 ;  /* 0x0000003216327223 */ /* 0x000fe20000000015 */
        /* <DEDUP_REMOVED lines=9> */
[----:B------:R-:W2:Y:S04]  /*1760*/  LDG.E.EL.U16 R55, desc[UR6][R40.64+0xc00] ;  /* 0x000c000628377981 */ /* 0x000ea8000c2e1500 */
[----:B------:R-:W0:Y:S01]  /*1770*/  LDS.U16 R54, [R2+0x410] ;  /* 0x0004100002367984 */ /* 0x000e220000000400 */
[----:B---3--:R-:W-:-:S03]  /*1780*/  SHF.L.U32 R19, R19, 0x10, RZ ;  /* 0x0000001013137819 */ /* 0x008fc600000006ff */
[----:B------:R-:W-:Y:S01]  /*1790*/  LDS.U16 R53, [R2] ;  /* 0x0000000002357984 */ /* 0x000fe20000000400 */
[----:B----4-:R-:W-:-:S03]  /*17a0*/  SHF.L.U32 R42, R17, 0x10, RZ ;  /* 0x00000010112a7819 */ /* 0x010fc600000006ff */
[----:B------:R-:W-:Y:S02]  /*17b0*/  LDS.U16 R25, [R2+0x1c70] ;  /* 0x001c700002197984 */ /* 0x000fe40000000400 */
[----:B------:R-:W-:Y:S02]  /*17c0*/  FADD R33, R19, R42 ;  /* 0x0000002a13217221 */ /* 0x000fe40000000000 */
[----:B------:R-:W1:Y:S04]  /*17d0*/  LDS.U16 R19, [R2+0x820] ;  /* 0x0008200002137984 */ /* 0x000e680000000400 */
[----:B------:R-:W3:Y:S01]  /*17e0*/  LDS.U16 R42, [R2+0xc30] ;  /* 0x000c3000022a7984 */ /* 0x000ee20000000400 */
[----:B0-----:R-:W-:Y:S02]  /*17f0*/  SHF.L.U32 R54, R54, 0x10, RZ ;  /* 0x0000001036367819 */ /* 0x001fe400000006ff */
[----:B-1----:R-:W-:-:S02]  /*1800*/  SHF.L.U32 R24, R19, 0x10, RZ ;  /* 0x0000001013187819 */ /* 0x002fc400000006ff */
[----:B------:R-:W0:Y:S01]  /*1810*/  LDS.U16 R19, [R2+0x1040] ;  /* 0x0010400002137984 */ /* 0x000e220000000400 */
[----:B---3--:R-:W-:Y:S02]  /*1820*/  SHF.L.U32 R42, R42, 0x10, RZ ;  /* 0x000000102a2a7819 */ /* 0x008fe400000006ff */
[----:B------:R-:W-:Y:S02]  /*1830*/  SHF.L.U32 R22, R22, 0x10, RZ ;  /* 0x0000001016167819 */ /* 0x000fe400000006ff */
[----:B------:R-:W-:Y:S02]  /*1840*/  SHF.L.U32 R56, R53, 0x10, RZ ;  /* 0x0000001035387819 */ /* 0x000fe400000006ff */
[----:B------:R-:W-:Y:S02]  /*1850*/  SHF.L.U32 R58, R39, 0x10, RZ ;  /* 0x00000010273a7819 */ /* 0x000fe400000006ff */
[----:B------:R-:W-:Y:S02]  /*1860*/  SHF.L.U32 R38, R38, 0x10, RZ ;  /* 0x0000001026267819 */ /* 0x000fe400000006ff */
[----:B------:R-:W-:-:S02]  /*1870*/  SHF.L.U32 R20, R20, 0x10, RZ ;  /* 0x0000001014147819 */ /* 0x000fc400000006ff */
[----:B------:R-:W-:Y:S02]  /*1880*/  SHF.L.U32 R16, R16, 0x10, RZ ;  /* 0x0000001010107819 */ /* 0x000fe400000006ff */
[----:B------:R-:W-:Y:S02]  /*1890*/  SHF.L.U32 R18, R18, 0x10, RZ ;  /* 0x0000001012127819 */ /* 0x000fe400000006ff */
[----:B0-----:R-:W-:Y:S02]  /*18a0*/  SHF.L.U32 R26, R19, 0x10, RZ ;  /* 0x00000010131a7819 */ /* 0x001fe400000006ff */
[----:B------:R-:W-:Y:S02]  /*18b0*/  IADD3 R61, R29, 0x600, RZ ;  /* 0x000006001d3d7810 */ /* 0x000fe40007ffe0ff */
[----:B------:R-:W-:-:S03]  /*18c0*/  IADD3 R39, R29, 0x800, RZ ;  /* 0x000008001d277810 */ /* 0x000fc60007ffe0ff */
[----:B------:R-:W-:Y:S01]  /*18d0*/  IMAD.WIDE R60, R61, 0x2, R34 ;  /* 0x000000023d3c7825 */ /* 0x000fe200078e0222 */
[----:B--2---:R-:W-:-:S05]  /*18e0*/  SHF.L.U32 R17, R55, 0x10, RZ ;  /* 0x0000001037117819 */ /* 0x004fca00000006ff */
[--C-:B------:R-:W-:Y:S01]  /*18f0*/  FADD R57, R54, R17.reuse ;  /* 0x0000001136397221 */ /* 0x100fe20000000000 */
[----:B------:R-:W-:Y:S01]  /*1900*/  SHF.L.U32 R54, R23, 0x10, RZ ;  /* 0x0000001017367819 */ /* 0x000fe200000006ff */
[--C-:B------:R-:W-:Y:S01]  /*1910*/  FADD R24, R24, R17.reuse ;  /* 0x0000001118187221 */ /* 0x100fe20000000000 */
[----:B------:R-:W0:Y:S03]  /*1920*/  LDS.U16 R23, [R2+0x1450] ;  /* 0x0014500002177984 */ /* 0x000e260000000400 */
[----:B------:R-:W-:Y:S02]  /*1930*/  FFMA R54, R33, R24, R54 ;  /* 0x0000001821367223 */ /* 0x000fe40000000036 */
[----:B------:R-:W1:Y:S01]  /*1940*/  LDS.U16 R24, [R2+0x1860] ;  /* 0x0018600002187984 */ /* 0x000e620000000400 */
[--C-:B------:R-:W-:Y:S01]  /*1950*/  FADD R59, R42, R17.reuse ;  /* 0x000000112a3b7221 */ /* 0x100fe20000000000 */
[----:B------:R-:W-:-:S03]  /*1960*/  FADD R26, R26, R17 ;  /* 0x000000111a1a7221 */ /* 0x000fc60000000000 */
[----:B------:R-:W-:Y:S01]  /*1970*/  FFMA R59, R33, R59, R22 ;  /* 0x0000003b213b7223 */ /* 0x000fe20000000016 */
[----:B------:R-:W-:Y:S01]  /*1980*/  SHF.L.U32 R22, R21, 0x10, RZ ;  /* 0x0000001015167819 */ /* 0x000fe200000006ff */
[----:B------:R-:W-:-:S04]  /*1990*/  FADD R56, R56, R17 ;  /* 0x0000001138387221 */ /* 0x000fc80000000000 */
[----:B------:R-:W-:Y:S01]  /*19a0*/  FFMA R55, R33, R26, R22 ;  /* 0x0000001a21377223 */ /* 0x000fe20000000016 */
[----:B------:R-:W-:Y:S01]  /*19b0*/  SHF.L.U32 R26, R25, 0x10, RZ ;  /* 0x00000010191a7819 */ /* 0x000fe200000006ff */
[C---:B------:R-:W-:Y:S01]  /*19c0*/  FFMA R58, R33.reuse, R56, R58 ;  /* 0x00000038213a7223 */ /* 0x040fe2000000003a */
[----:B------:R-:W-:Y:S01]  /*19d0*/  FFMA R57, R33, R57, R38 ;  /* 0x0000003921397223 */ /* 0x000fe20000000026 */
[----:B0-----:R-:W-:Y:S02]  /*19e0*/  SHF.L.U32 R22, R23, 0x10, RZ ;  /* 0x0000001017167819 */ /* 0x001fe400000006ff */
[----:B-1----:R-:W-:-:S03]  /*19f0*/  SHF.L.U32 R24, R24, 0x10, RZ ;  /* 0x0000001018187819 */ /* 0x002fc600000006ff */
[--C-:B------:R-:W-:Y:S02]  /*1a00*/  FADD R22, R22, R17.reuse ;  /* 0x0000001116167221 */ /* 0x100fe40000000000 */
[--C-:B------:R-:W-:Y:S01]  /*1a10*/  FADD R53, R24, R17.reuse ;  /* 0x0000001118357221 */ /* 0x100fe20000000000 */
[----:B------:R-:W-:Y:S01]  /*1a20*/  FADD R17, R26, R17 ;  /* 0x000000111a117221 */ /* 0x000fe20000000000 */
[C---:B------:R-:W-:Y:S02]  /*1a30*/  FFMA R56, R33.reuse, R22, R20 ;  /* 0x0000001621387223 */ /* 0x040fe40000000014 */
[C---:B------:R-:W-:Y:S01]  /*1a40*/  FFMA R53, R33.reuse, R53, R16 ;  /* 0x0000003521357223 */ /* 0x040fe20000000010 */
[----:B------:R-:W-:Y:S01]  /*1a50*/  FFMA R33, R33, R17, R18 ;  /* 0x0000001121217223 */ /* 0x000fe20000000012 */
[----:B------:R-:W-:Y:S02]  /*1a60*/  F2FP.BF16.F32.PACK_AB R16, R57, R58 ;  /* 0x0000003a3910723e */ /* 0x000fe400000010ff */
[----:B------:R-:W-:-:S02]  /*1a70*/  F2FP.BF16.F32.PACK_AB R17, R59, R54 ;  /* 0x000000363b11723e */ /* 0x000fc400000010ff */
[C---:B------:R-:W-:Y:S01]  /*1a80*/  PRMT R18, R16.reuse, 0x7610, R18 ;  /* 0x0000761010127816 */ /* 0x040fe20000000012 */
[----:B------:R-:W-:Y:S01]  /*1a90*/  BAR.SYNC.DEFER_BLOCKING 0x0 ;  /* 0x0000000000007b1d */ /* 0x000fe20000010000 */
[----:B------:R-:W-:Y:S02]  /*1aa0*/  PRMT R19, R16, 0x7632, R19 ;  /* 0x0000763210137816 */ /* 0x000fe40000000013 */
[C---:B------:R-:W-:Y:S02]  /*1ab0*/  PRMT R20, R17.reuse, 0x7610, R20 ;  /* 0x0000761011147816 */ /* 0x040fe40000000014 */
[----:B------:R-:W-:Y:S02]  /*1ac0*/  PRMT R21, R17, 0x7632, R21 ;  /* 0x0000763211157816 */ /* 0x000fe40000000015 */
[----:B------:R-:W-:Y:S02]  /*1ad0*/  F2FP.BF16.F32.PACK_AB R16, R56, R55 ;  /* 0x000000373810723e */ /* 0x000fe400000010ff */
[----:B------:R-:W-:-:S02]  /*1ae0*/  F2FP.BF16.F32.PACK_AB R17, R33, R53 ;  /* 0x000000352111723e */ /* 0x000fc400000010ff */
[C---:B------:R-:W-:Y:S02]  /*1af0*/  PRMT R22, R16.reuse, 0x7610, R22 ;  /* 0x0000761010167816 */ /* 0x040fe40000000016 */
[----:B------:R-:W-:Y:S02]  /*1b00*/  PRMT R23, R16, 0x7632, R23 ;  /* 0x0000763210177816 */ /* 0x000fe40000000017 */
[C---:B------:R-:W-:Y:S02]  /*1b10*/  PRMT R24, R17.reuse, 0x7610, R24 ;  /* 0x0000761011187816 */ /* 0x040fe40000000018 */
[----:B------:R-:W-:Y:S01]  /*1b20*/  PRMT R25, R17, 0x7632, R25 ;  /* 0x0000763211197816 */ /* 0x000fe20000000019 */
[----:B------:R-:W-:Y:S04]  /*1b30*/  STS.U16 [R2], R18 ;  /* 0x0000001202007388 */ /* 0x000fe80000000400 */
[----:B------:R-:W-:Y:S04]  /*1b40*/  STS.U16 [R2+0x410], R19 ;  /* 0x0004101302007388 */ /* 0x000fe80000000400 */
[----:B------:R-:W-:Y:S04]  /*1b50*/  STS.U16 [R2+0x820], R20 ;  /* 0x0008201402007388 */ /* 0x000fe80000000400 */
[----:B------:R0:W-:Y:S04]  /*1b60*/  STS.U16 [R2+0xc30], R21 ;  /* 0x000c301502007388 */ /* 0x0001e80000000400 */
[----:B------:R-:W-:Y:S04]  /*1b70*/  STS.U16 [R2+0x1040], R22 ;  /* 0x0010401602007388 */ /* 0x000fe80000000400 */
[----:B------:R1:W-:Y:S04]  /*1b80*/  STS.U16 [R2+0x1450], R23 ;  /* 0x0014501702007388 */ /* 0x0003e80000000400 */
[----:B------:R-:W-:Y:S04]  /*1b90*/  STS.U16 [R2+0x1860], R24 ;  /* 0x0018601802007388 */ /* 0x000fe80000000400 */
[----:B------:R-:W-:Y:S01]  /*1ba0*/  STS.U16 [R2+0x1c70], R25 ;  /* 0x001c701902007388 */ /* 0x000fe20000000400 */
[----:B------:R-:W-:Y:S01]  /*1bb0*/  BAR.SYNC.DEFER_BLOCKING 0x0 ;  /* 0x0000000000007b1d */ /* 0x000fe20000010000 */
[----:B0-----:R-:W-:-:S04]  /*1bc0*/  FADD R21, R43, -R8 ;  /* 0x800000082b157221 */ /* 0x001fc80000000000 */
[----:B------:R-:W-:Y:S01]  /*1bd0*/  FFMA R8, R21, 0.5, R8 ;  /* 0x3f00000015087823 */ /* 0x000fe20000000008 */
[----:B------:R-:W0:Y:S03]  /*1be0*/  LDS.128 R16, [R0] ;  /* 0x0000000000107984 */ /* 0x000e260000000c00 */
[----:B------:R-:W-:-:S04]  /*1bf0*/  FADD R43, R43, -R8 ;  /* 0x800000082b2b7221 */ /* 0x000fc80000000000 */
[----:B------:R-:W-:Y:S01]  /*1c00*/  FFMA R42, R21, R43, RZ ;  /* 0x0000002b152a7223 */ /* 0x000fe200000000ff */
[----:B------:R-:W-:-:S04]  /*1c10*/  FADD R21, -R8, R46 ;  /* 0x0000002e08157221 */ /* 0x000fc80000000100 */
[----:B------:R-:W-:-:S04]  /*1c20*/  FFMA R8, R21, 0.3333333432674407959, R8 ;  /* 0x3eaaaaab15087823 */ /* 0x000fc80000000008 */
[----:B-1----:R-:W-:-:S04]  /*1c30*/  FADD R23, R46, -R8 ;  /* 0x800000082e177221 */ /* 0x002fc80000000000 */
[----:B------:R-:W-:Y:S01]  /*1c40*/  FFMA R42, R21, R23, R42 ;  /* 0x00000017152a7223 */ /* 0x000fe2000000002a */
[C---:B------:R-:W-:Y:S01]  /*1c50*/  IMAD.WIDE R20, R39.reuse, 0x2, R12 ;  /* 0x0000000227147825 */ /* 0x040fe200078e020c */
[----:B0-----:R0:W-:Y:S05]  /*1c60*/  STG.E.128 desc[UR6][R60.64], R16 ;  /* 0x000000103c007986 */ /* 0x0011ea000c101d06 */
[----:B------:R-:W2:Y:S01]  /*1c70*/  LDG.E.EF.128 R20, desc[UR6][R20.64] ;  /* 0x0000000614147981 */ /* 0x000ea2000c0e1d00 */
[----:B------:R-:W-:Y:S01]  /*1c80*/  BAR.SYNC.DEFER_BLOCKING 0x0 ;  /* 0x0000000000007b1d */ /* 0x000fe20000010000 */
[----:B------:R-:W-:-:S04]  /*1c90*/  IMAD.WIDE R38, R39, 0x2, R34 ;  /* 0x0000000227267825 */ /* 0x000fc800078e0222 */
[----:B------:R-:W-:-:S04]  /*1ca0*/  FADD R46, -R9, R58 ;  /* 0x0000003a092e7221 */ /* 0x000fc80000000100 */
[----:B------:R-:W-:-:S04]  /*1cb0*/  FFMA R9, R46, 0.25, R9 ;  /* 0x3e8000002e097823 */ /* 0x000fc80000000009 */
[----:B0-----:R-:W-:-:S04]  /*1cc0*/  FADD R17, R58, -R9 ;  /* 0x800000093a117221 */ /* 0x001fc80000000000 */
[----:B------:R-:W-:Y:S01]  /*1cd0*/  FFMA R44, R46, R17, R44 ;  /* 0x000000112e2c7223 */ /* 0x000fe2000000002c */
[----:B------:R-:W-:Y:S01]  /*1ce0*/  FADD R17, -R48, R57 ;  /* 0x0000003930117221 */ /* 0x000fe20000000100 */
[----:B------:R-:W-:-:S03]  /*1cf0*/  FADD R16, -R47, R54 ;  /* 0x000000362f107221 */ /* 0x000fc60000000100 */
[----:B------:R-:W-:Y:S01]  /*1d00*/  FFMA R48, R17, 0.25, R48 ;  /* 0x3e80000011307823 */ /* 0x000fe20000000030 */
[----:B------:R-:W-:-:S03]  /*1d10*/  FFMA R47, R16, 0.25, R47 ;  /* 0x3e800000102f7823 */ /* 0x000fc6000000002f */
[----:B------:R-:W-:-:S04]  /*1d20*/  FADD R57, R57, -R48 ;  /* 0x8000003039397221 */ /* 0x000fc80000000000 */
[----:B------:R-:W-:Y:S01]  /*1d30*/  FFMA R28, R17, R57, R28 ;  /* 0x00000039111c7223 */ /* 0x000fe2000000001c */
[----:B--2---:R-:W-:Y:S01]  /*1d40*/  STS.128 [R0], R20 ;  /* 0x0000001400007388 */ /* 0x004fe20000000c00 */
[----:B------:R-:W-:Y:S06]  /*1d50*/  BAR.SYNC.DEFER_BLOCKING 0x0 ;  /* 0x0000000000007b1d */ /* 0x000fec0000010000 */
[----:B------:R-:W2:Y:S01]  /*1d60*/  LDG.E.EF.128 R24, desc[UR6][R38.64] ;  /* 0x0000000626187981 */ /* 0x000ea2000c0e1d00 */
[----:B------:R-:W-:Y:S01]  /*1d70*/  FADD R17, R54, -R47 ;  /* 0x8000002f36117221 */ /* 0x000fe20000000000 */
[----:B------:R-:W-:-:S02]  /*1d80*/  FADD R18, -R31, R55 ;  /* 0x000000371f127221 */ /* 0x000fc40000000100 */
[----:B------:R0:W3:Y:S01]  /*1d90*/  LDG.E.EL.U16 R14, desc[UR6][R14.64+0x1000] ;  /* 0x001000060e0e7981 */ /* 0x0000e2000c2e1500 */
[----:B------:R-:W-:Y:S01]  /*1da0*/  FFMA R30, R16, R17, R30 ;  /* 0x00000011101e7223 */ /* 0x000fe2000000001e */
[----:B------:R-:W-:Y:S01]  /*1db0*/  FADD R17, -R36, R59 ;  /* 0x0000003b24117221 */ /* 0x000fe20000000100 */
[C---:B------:R-:W-:Y:S01]  /*1dc0*/  FFMA R46, R18.reuse, 0.25, R31 ;  /* 0x3e800000122e7823 */ /* 0x040fe2000000001f */
[----:B------:R-:W1:Y:S02]  /*1dd0*/  LDS.U16 R23, [R2] ;  /* 0x0000000002177984 */ /* 0x000e640000000400 */
[----:B------:R-:W-:Y:S01]  /*1de0*/  FFMA R36, R17, 0.25, R36 ;  /* 0x3e80000011247823 */ /* 0x000fe20000000024 */
[----:B------:R-:W-:Y:S01]  /*1df0*/  FADD R55, R55, -R46 ;  /* 0x8000002e37377221 */ /* 0x000fe20000000000 */
[----:B------:R-:W-:Y:S02]  /*1e00*/  LDS.U16 R22, [R2+0x410] ;  /* 0x0004100002167984 */ /* 0x000fe40000000400 */
[----:B------:R-:W-:Y:S01]  /*1e10*/  FADD R16, R59, -R36 ;  /* 0x800000243b107221 */ /* 0x000fe20000000000 */
[----:B------:R-:W-:Y:S01]  /*1e20*/  FFMA R32, R18, R55, R32 ;  /* 0x0000003712207223 */ /* 0x000fe20000000020 */
[----:B------:R-:W-:Y:S01]  /*1e30*/  FADD R18, -R49, R56 ;  /* 0x0000003831127221 */ /* 0x000fe20000000100 */
[----:B------:R-:W-:Y:S01]  /*1e40*/  LDS.U16 R21, [R2+0x820] ;  /* 0x0008200002157984 */ /* 0x000fe20000000400 */
[----:B------:R-:W-:Y:S01]  /*1e50*/  FFMA R45, R17, R16, R45 ;  /* 0x00000010112d7223 */ /* 0x000fe2000000002d */
[----:B------:R-:W-:Y:S01]  /*1e60*/  FADD R17, -R52, R53 ;  /* 0x0000003534117221 */ /* 0x000fe20000000100 */
[----:B------:R-:W-:Y:S01]  /*1e70*/  FFMA R49, R18, 0.25, R49 ;  /* 0x3e80000012317823 */ /* 0x000fe20000000031 */
[----:B------:R-:W4:Y:S02]  /*1e80*/  LDG.E.EL.U16 R16, desc[UR6][R10.64+0x1000] ;  /* 0x001000060a107981 */ /* 0x000f24000c2e1500 */
[----:B------:R-:W-:Y:S01]  /*1e90*/  FFMA R52, R17, 0.25, R52 ;  /* 0x3e80000011347823 */ /* 0x000fe20000000034 */
[----:B------:R-:W-:Y:S01]  /*1ea0*/  FADD R56, R56, -R49 ;  /* 0x8000003138387221 */ /* 0x000fe20000000000 */
[----:B------:R-:W5:Y:S02]  /*1eb0*/  LDS.U16 R20, [R2+0xc30] ;  /* 0x000c300002147984 */ /* 0x000f640000000400 */
[----:B------:R-:W-:Y:S01]  /*1ec0*/  FADD R53, R53, -R52 ;  /* 0x8000003435357221 */ /* 0x000fe20000000000 */
[----:B------:R-:W-:Y:S01]  /*1ed0*/  FFMA R51, R18, R56, R51 ;  /* 0x0000003812337223 */ /* 0x000fe20000000033 */
[----:B------:R-:W-:Y:S02]  /*1ee0*/  LDS.U16 R19, [R2+0x1040] ;  /* 0x0010400002137984 */ /* 0x000fe40000000400 */
[----:B------:R-:W-:-:S02]  /*1ef0*/  FFMA R50, R17, R53, R50 ;  /* 0x0000003511327223 */ /* 0x000fc40000000032 */
[----:B------:R-:W-:Y:S04]  /*1f00*/  LDS.U16 R18, [R2+0x1450] ;  /* 0x0014500002127984 */ /* 0x000fe80000000400 */
[----:B0-----:R-:W-:Y:S04]  /*1f10*/  LDS.U16 R15, [R2+0x1860] ;  /* 0x00186000020f7984 */ /* 0x001fe80000000400 */
[----:B------:R-:W-:Y:S01]  /*1f20*/  LDS.U16 R17, [R2+0x1c70] ;  /* 0x001c700002117984 */ /* 0x000fe20000000400 */
[----:B------:R-:W-:Y:S06]  /*1f30*/  BAR.SYNC.DEFER_BLOCKING 0x0 ;  /* 0x0000000000007b1d */ /* 0x000fec0000010000 */
[----:B--2---:R5:W-:Y:S02]  /*1f40*/  STS.128 [R0], R24 ;  /* 0x0000001800007388 */ /* 0x004be40000000c00 */
[----:B------:R-:W-:Y:S06]  /*1f50*/  BAR.SYNC.DEFER_BLOCKING 0x0 ;  /* 0x0000000000007b1d */ /* 0x000fec0000010000 */
[----:B------:R-:W2:Y:S04]  /*1f60*/  LDG.E.EL.U16 R54, desc[UR6][R40.64+0x1000] ;  /* 0x0010000628367981 */ /* 0x000ea8000c2e1500 */
[----:B------:R-:W0:Y:S01]  /*1f70*/  LDS.U16 R43, [R2] ;  /* 0x00000000022b7984 */ /* 0x000e220000000400 */
[----:B---3--:R-:W-:-:S02]  /*1f80*/  SHF.L.U32 R31, R14, 0x10, RZ ;  /* 0x000000100e1f7819 */ /* 0x008fc400000006ff */
[----:B----4-:R-:W-:Y:S01]  /*1f90*/  SHF.L.U32 R16, R16, 0x10, RZ ;  /* 0x0000001010107819 */ /* 0x010fe200000006ff */
[----:B------:R-:W3:Y:S04]  /*1fa0*/  LDS.U16 R53, [R2+0x410] ;  /* 0x0004100002357984 */ /* 0x000ee80000000400 */
[----:B------:R-:W-:Y:S02]  /*1fb0*/  FADD R56, R16, R31 ;  /* 0x0000001f10387221 */ /* 0x000fe40000000000 */
[----:B------:R-:W-:Y:S04]  /*1fc0*/  LDS.U16 R16, [R2+0x820] ;  /* 0x0008200002107984 */ /* 0x000fe80000000400 */
[----:B------:R-:W4:Y:S01]  /*1fd0*/  LDS.U16 R31, [R2+0xc30] ;  /* 0x000c3000021f7984 */ /* 0x000f220000000400 */
[----:B-1----:R-:W-:-:S02]  /*1fe0*/  SHF.L.U32 R23, R23, 0x10, RZ ;  /* 0x0000001017177819 */ /* 0x002fc400000006ff */
[----:B-----5:R-:W-:Y:S02]  /*1ff0*/  SHF.L.U32 R27, R20, 0x10, RZ ;  /* 0x00000010141b7819 */ /* 0x020fe400000006ff */
[----:B------:R-:W-:Y:S02]  /*2000*/  SHF.L.U32 R21, R21, 0x10, RZ ;  /* 0x0000001015157819 */ /* 0x000fe400000006ff */
[----:B0-----:R-:W-:Y:S02]  /*2010*/  SHF.L.U32 R43, R43, 0x10, RZ ;  /* 0x000000102b2b7819 */ /* 0x001fe400000006ff */
[----:B---3--:R-:W-:Y:S02]  /*2020*/  SHF.L.U32 R25, R53, 0x10, RZ ;  /* 0x0000001035197819 */ /* 0x008fe400000006ff */
[----:B------:R-:W-:Y:S02]  /*2030*/  SHF.L.U32 R53, R22, 0x10, RZ ;  /* 0x0000001016357819 */ /* 0x000fe400000006ff */
[----:B----4-:R-:W-:-:S02]  /*2040*/  SHF.L.U32 R31, R31, 0x10, RZ ;  /* 0x000000101f1f7819 */ /* 0x010fc400000006ff */
[----:B------:R-:W-:Y:S02]  /*2050*/  SHF.L.U32 R19, R19, 0x10, RZ ;  /* 0x0000001013137819 */ /* 0x000fe400000006ff */
[----:B------:R-:W-:Y:S02]  /*2060*/  SHF.L.U32 R15, R15, 0x10, RZ ;  /* 0x000000100f0f7819 */ /* 0x000fe400000006ff */
[----:B------:R-:W-:Y:S02]  /*2070*/  SHF.L.U32 R17, R17, 0x10, RZ ;  /* 0x0000001011117819 */ /* 0x000fe400000006ff */
[----:B--2---:R-:W-:-:S05]  /*2080*/  SHF.L.U32 R14, R54, 0x10, RZ ;  /* 0x00000010360e7819 */ /* 0x004fca00000006ff */
[----:B------:R-:W-:-:S04]  /*2090*/  FADD R43, R43, R14 ;  /* 0x0000000e2b2b7221 */ /* 0x000fc80000000000 */
[----:B------:R-:W-:Y:S01]  /*20a0*/  FFMA R58, R56, R43, R23 ;  /* 0x0000002b383a7223 */ /* 0x000fe20000000017 */
[----:B------:R-:W-:Y:S02]  /*20b0*/  SHF.L.U32 R23, R16, 0x10, RZ ;  /* 0x0000001010177819 */ /* 0x000fe400000006ff */
[----:B------:R-:W0:Y:S01]  /*20c0*/  LDS.U16 R16, [R2+0x1040] ;  /* 0x0010400002107984 */ /* 0x000e220000000400 */
[--C-:B------:R-:W-:Y:S01]  /*20d0*/  FADD R20, R31, R14.reuse ;  /* 0x0000000e1f147221 */ /* 0x100fe20000000000 */
[--C-:B------:R-:W-:Y:S01]  /*20e0*/  FADD R22, R25, R14.reuse ;  /* 0x0000000e19167221 */ /* 0x100fe20000000000 */
[----:B------:R-:W-:Y:S02]  /*20f0*/  FADD R23, R23, R14 ;  /* 0x0000000e17177221 */ /* 0x000fe40000000000 */
[C---:B------:R-:W-:Y:S02]  /*2100*/  FFMA R27, R56.reuse, R20, R27 ;  /* 0x00000014381b7223 */ /* 0x040fe4000000001b */
[----:B------:R-:W1:Y:S01]  /*2110*/  LDS.U16 R20, [R2+0x1450] ;  /* 0x0014500002147984 */ /* 0x000e620000000400 */
[C---:B------:R-:W-:Y:S01]  /*2120*/  FFMA R26, R56.reuse, R23, R21 ;  /* 0x00000017381a7223 */ /* 0x040fe20000000015 */
[----:B------:R-:W-:-:S02]  /*2130*/  FFMA R53, R56, R22, R53 ;  /* 0x0000001638357223 */ /* 0x000fc40000000035 */
[----:B------:R-:W2:Y:S04]  /*2140*/  LDS.U16 R21, [R2+0x1860] ;  /* 0x0018600002157984 */ /* 0x000ea80000000400 */
[----:B------:R-:W3:Y:S01]  /*2150*/  LDS.U16 R22, [R2+0x1c70] ;  /* 0x001c700002167984 */ /* 0x000ee20000000400 */
[----:B0-----:R-:W-:-:S05]  /*2160*/  SHF.L.U32 R23, R16, 0x10, RZ ;  /* 0x0000001010177819 */ /* 0x001fca00000006ff */
[----:B------:R-:W-:-:S04]  /*2170*/  FADD R23, R23, R14 ;  /* 0x0000000e17177221 */ /* 0x000fc80000000000 */
[----:B------:R-:W-:Y:S01]  /*2180*/  FFMA R31, R56, R23, R19 ;  /* 0x00000017381f7223 */ /* 0x000fe20000000013 */
[----:B-1----:R-:W-:Y:S02]  /*2190*/  SHF.L.U32 R19, R20, 0x10, RZ ;  /* 0x0000001014137819 */ /* 0x002fe400000006ff */
[----:B--2---:R-:W-:Y:S02]  /*21a0*/  SHF.L.U32 R21, R21, 0x10, RZ ;  /* 0x0000001015157819 */ /* 0x004fe400000006ff */
[----:B---3--:R-:W-:Y:S01]  /*21b0*/  SHF.L.U32 R23, R22, 0x10, RZ ;  /* 0x0000001016177819 */ /* 0x008fe200000006ff */
[--C-:B------:R-:W-:Y:S01]  /*21c0*/  FADD R54, R19, R14.reuse ;  /* 0x0000000e13367221 */ /* 0x100fe20000000000 */
[----:B------:R-:W-:Y:S01]  /*21d0*/  SHF.L.U32 R19, R18, 0x10, RZ ;  /* 0x0000001012137819 */ /* 0x000fe200000006ff */
[--C-:B------:R-:W-:Y:S02]  /*21e0*/  FADD R16, R21, R14.reuse ;  /* 0x0000000e15107221 */ /* 0x100fe40000000000 */
[----:B------:R-:W-:-:S02]  /*21f0*/  FADD R14, R23, R14 ;  /* 0x0000000e170e7221 */ /* 0x000fc40000000000 */
[C---:B------:R-:W-:Y:S01]  /*2200*/  FFMA R54, R56.reuse, R54, R19 ;  /* 0x0000003638367223 */ /* 0x040fe20000000013 */
[C---:B------:R-:W-:Y:S01]  /*2210*/  FFMA R43, R56.reuse, R16, R15 ;  /* 0x00000010382b7223 */ /* 0x040fe2000000000f */
[--C-:B------:R-:W-:Y:S01]  /*2220*/  FFMA R56, R56, R14, R17.reuse ;  /* 0x0000000e38387223 */ /* 0x100fe20000000011 */
[----:B------:R-:W-:Y:S02]  /*2230*/  F2FP.BF16.F32.PACK_AB R14, R53, R58 ;  /* 0x0000003a350e723e */ /* 0x000fe400000010ff */
[----:B------:R-:W-:Y:S02]  /*2240*/  F2FP.BF16.F32.PACK_AB R15, R27, R26 ;  /* 0x0000001a1b0f723e */ /* 0x000fe400000010ff */
[C---:B------:R-:W-:Y:S01]  /*2250*/  PRMT R16, R14.reuse, 0x7610, R16 ;  /* 0x000076100e107816 */ /* 0x040fe20000000010 */
[----:B------:R-:W-:Y:S01]  /*2260*/  BAR.SYNC.DEFER_BLOCKING 0x0 ;  /* 0x0000000000007b1d */ /* 0x000fe20000010000 */
[----:B------:R-:W-:Y:S02]  /*2270*/  PRMT R17, R14, 0x7632, R17 ;  /* 0x000076320e117816 */ /* 0x000fe40000000011 */
[----:B------:R-:W-:-:S02]  /*2280*/  PRMT R18, R15, 0x7610, R18 ;  /* 0x000076100f127816 */ /* 0x000fc40000000012 */
[----:B------:R-:W-:Y:S02]  /*2290*/  PRMT R19, R15, 0x7632, R19 ;  /* 0x000076320f137816 */ /* 0x000fe40000000013 */
[----:B------:R-:W-:Y:S02]  /*22a0*/  F2FP.BF16.F32.PACK_AB R14, R54, R31 ;  /* 0x0000001f360e723e */ /* 0x000fe400000010ff */
[----:B------:R-:W-:Y:S02]  /*22b0*/  F2FP.BF16.F32.PACK_AB R15, R56, R43 ;  /* 0x0000002b380f723e */ /* 0x000fe400000010ff */
[C---:B------:R-:W-:Y:S02]  /*22c0*/  PRMT R20, R14.reuse, 0x7610, R20 ;  /* 0x000076100e147816 */ /* 0x040fe40000000014 */
[----:B------:R-:W-:Y:S02]  /*22d0*/  PRMT R21, R14, 0x7632, R21 ;  /* 0x000076320e157816 */ /* 0x000fe40000000015 */
[----:B------:R-:W-:-:S02]  /*22e0*/  PRMT R22, R15, 0x7610, R22 ;  /* 0x000076100f167816 */ /* 0x000fc40000000016 */
[----:B------:R-:W-:Y:S01]  /*22f0*/  PRMT R23, R15, 0x7632, R23 ;  /* 0x000076320f177816 */ /* 0x000fe20000000017 */
[----:B------:R-:W-:Y:S04]  /*2300*/  STS.U16 [R2], R16 ;  /* 0x0000001002007388 */ /* 0x000fe80000000400 */
[----:B------:R-:W-:Y:S04]  /*2310*/  STS.U16 [R2+0x410], R17 ;  /* 0x0004101102007388 */ /* 0x000fe80000000400 */
[----:B------:R-:W-:Y:S04]  /*2320*/  STS.U16 [R2+0x820], R18 ;  /* 0x0008201202007388 */ /* 0x000fe80000000400 */
[----:B------:R-:W-:Y:S04]  /*2330*/  STS.U16 [R2+0xc30], R19 ;  /* 0x000c301302007388 */ /* 0x000fe80000000400 */
[----:B------:R-:W-:Y:S04]  /*2340*/  STS.U16 [R2+0x1040], R20 ;  /* 0x0010401402007388 */ /* 0x000fe80000000400 */
[----:B------:R-:W-:Y:S04]  /*2350*/  STS.U16 [R2+0x1450], R21 ;  /* 0x0014501502007388 */ /* 0x000fe80000000400 */
[----:B------:R-:W-:Y:S04]  /*2360*/  STS.U16 [R2+0x1860], R22 ;  /* 0x0018601602007388 */ /* 0x000fe80000000400 */
[----:B------:R-:W-:Y:S01]  /*2370*/  STS.U16 [R2+0x1c70], R23 ;  /* 0x001c701702007388 */ /* 0x000fe20000000400 */
[----:B------:R-:W-:Y:S06]  /*2380*/  BAR.SYNC.DEFER_BLOCKING 0x0 ;  /* 0x0000000000007b1d */ /* 0x000fec0000010000 */
[----:B------:R-:W0:Y:S01]  /*2390*/  LDS.128 R16, [R0] ;  /* 0x0000000000107984 */ /* 0x000e220000000c00 */
[----:B------:R-:W-:-:S05]  /*23a0*/  IADD3 R25, R29, 0xa00, RZ ;  /* 0x00000a001d197810 */ /* 0x000fca0007ffe0ff */
[C---:B------:R-:W-:Y:S01]  /*23b0*/  IMAD.WIDE R12, R25.reuse, 0x2, R12 ;  /* 0x00000002190c7825 */ /* 0x040fe200078e020c */
[----:B0-----:R0:W-:Y:S05]  /*23c0*/  STG.E.128 desc[UR6][R38.64], R16 ;  /* 0x0000001026007986 */ /* 0x0011ea000c101d06 */
[----:B------:R-:W2:Y:S01]  /*23d0*/  LDG.E.EF.128 R12, desc[UR6][R12.64] ;  /* 0x000000060c0c7981 */ /* 0x000ea2000c0e1d00 */
[----:B------:R-:W-:Y:S01]  /*23e0*/  BAR.SYNC.DEFER_BLOCKING 0x0 ;  /* 0x0000000000007b1d */ /* 0x000fe20000010000 */
[----:B------:R-:W-:-:S04]  /*23f0*/  IMAD.WIDE R24, R25, 0x2, R34 ;  /* 0x0000000219187825 */ /* 0x000fc800078e0222 */
[----:B------:R-:W-:-:S04]  /*2400*/  FADD R57, -R8, R33 ;  /* 0x0000002108397221 */ /* 0x000fc80000000100 */
[----:B------:R-:W-:Y:S01]  /*2410*/  FFMA R55, R57, 0.25, R8 ;  /* 0x3e80000039377823 */ /* 0x000fe20000000008 */
[----:B------:R-:W-:-:S04]  /*2420*/  FADD R8, -R9, R58 ;  /* 0x0000003a09087221 */ /* 0x000fc80000000100 */
[----:B0-----:R-:W-:Y:S01]  /*2430*/  FFMA R16, R8, 0.20000000298023223877, R9 ;  /* 0x3e4ccccd08107823 */ /* 0x001fe20000000009 */
[----:B------:R-:W-:Y:S01]  /*2440*/  FADD R9, -R48, R53 ;  /* 0x0000003530097221 */ /* 0x000fe20000000100 */
[----:B--2---:R0:W-:Y:S01]  /*2450*/  STS.128 [R0], R12 ;  /* 0x0000000c00007388 */ /* 0x0041e20000000c00 */
[----:B------:R-:W-:Y:S06]  /*2460*/  BAR.SYNC.DEFER_BLOCKING 0x0 ;  /* 0x0000000000007b1d */ /* 0x000fec0000010000 */
[----:B------:R-:W2:Y:S01]  /*2470*/  LDG.E.EF.128 R20, desc[UR6][R24.64] ;  /* 0x0000000618147981 */ /* 0x000ea2000c0e1d00 */
[----:B------:R-:W-:Y:S01]  /*2480*/  FADD R17, R58, -R16 ;  /* 0x800000103a117221 */ /* 0x000fe20000000000 */
[----:B------:R-:W-:Y:S01]  /*2490*/  FFMA R48, R9, 0.20000000298023223877, R48 ;  /* 0x3e4ccccd09307823 */ /* 0x000fe20000000030 */
[----:B0-----:R-:W-:Y:S01]  /*24a0*/  FADD R12, -R47, R26 ;  /* 0x0000001a2f0c7221 */ /* 0x001fe20000000100 */
[----:B------:R0:W3:Y:S01]  /*24b0*/  LDG.E.EL.U16 R10, desc[UR6][R10.64+0x1400] ;  /* 0x001400060a0a7981 */ /* 0x0000e2000c2e1500 */
[----:B------:R-:W-:Y:S01]  /*24c0*/  FFMA R44, R8, R17, R44 ;  /* 0x00000011082c7223 */ /* 0x000fe2000000002c */
[----:B------:R-:W-:Y:S01]  /*24d0*/  LOP3.LUT R8, R4, 0x3000, RZ, 0xfc, !PT ;  /* 0x0000300004087812 */ /* 0x000fe200078efcff */
[----:B------:R-:W-:Y:S01]  /*24e0*/  FADD R53, R53, -R48 ;  /* 0x8000003035357221 */ /* 0x000fe20000000000 */
[----:B------:R-:W-:Y:S01]  /*24f0*/  FFMA R47, R12, 0.20000000298023223877, R47 ;  /* 0x3e4ccccd0c2f7823 */ /* 0x000fe2000000002f */
[----:B------:R-:W-:Y:S01]  /*2500*/  LDS.U16 R19, [R2+0x410] ;  /* 0x0004100002137984 */ /* 0x000fe20000000400 */
[----:B------:R-:W-:Y:S01]  /*2510*/  IADD3 R8, P0, R8, UR10, RZ ;  /* 0x0000000a08087c10 */ /* 0x000fe2000ff1e0ff */
[----:B------:R-:W-:Y:S01]  /*2520*/  FFMA R28, R9, R53, R28 ;  /* 0x00000035091c7223 */ /* 0x000fe2000000001c */
[----:B------:R-:W-:Y:S01]  /*2530*/  FADD R13, R26, -R47 ;  /* 0x8000002f1a0d7221 */ /* 0x000fe20000000000 */
[----:B------:R-:W-:Y:S01]  /*2540*/  LDS.U16 R18, [R2+0x820] ;  /* 0x0008200002127984 */ /* 0x000fe20000000400 */
[----:B------:R-:W-:-:S02]  /*2550*/  IADD3.X R9, R5, UR11, RZ, P0, !PT ;  /* 0x0000000b05097c10 */ /* 0x000fc400087fe4ff */
[----:B------:R-:W-:Y:S01]  /*2560*/  FFMA R30, R12, R13, R30 ;  /* 0x0000000d0c1e7223 */ /* 0x000fe2000000001e */
[----:B------:R-:W1:Y:S04]  /*2570*/  LDS.U16 R26, [R2] ;  /* 0x00000000021a7984 */ /* 0x000e680000000400 */
[----:B------:R-:W4:Y:S04]  /*2580*/  LDG.E.EL.U16 R8, desc[UR6][R8.64+0x1400] ;  /* 0x0014000608087981 */ /* 0x000f28000c2e1500 */
        /* <DEDUP_REMOVED lines=8> */
[----:B------:R-:W5:Y:S01]  /*2610*/  LDG.E.EL.U16 R40, desc[UR6][R40.64+0x1400] ;  /* 0x0014000628287981 */ /* 0x000f62000c2e1500 */
[----:B------:R-:W-:-:S03]  /*2620*/  FADD R33, R33, -R55 ;  /* 0x8000003721217221 */ /* 0x000fc60000000000 */
[----:B0-----:R-:W-:Y:S01]  /*2630*/  LDS.U16 R11, [R2+0x410] ;  /* 0x00041000020b7984 */ /* 0x001fe20000000400 */
[----:B------:R-:W-:-:S03]  /*2640*/  FFMA R42, R57, R33, R42 ;  /* 0x00000021392a7223 */ /* 0x000fc6000000002a */
[----:B------:R-:W0:Y:S01]  /*2650*/  LDS.U16 R33, [R2] ;  /* 0x0000000002217984 */ /* 0x000e220000000400 */
[----:B---3--:R-:W-:Y:S02]  /*2660*/  SHF.L.U32 R10, R10, 0x10, RZ ;  /* 0x000000100a0a7819 */ /* 0x008fe400000006ff */
[----:B----4-:R-:W-:-:S05]  /*2670*/  SHF.L.U32 R9, R8, 0x10, RZ ;  /* 0x0000001008097819 */ /* 0x010fca00000006ff */
[----:B------:R-:W-:Y:S01]  /*2680*/  FADD R10, R10, R9 ;  /* 0x000000090a0a7221 */ /* 0x000fe20000000000 */
[----:B-1----:R-:W-:Y:S01]  /*2690*/  SHF.L.U32 R9, R26, 0x10, RZ ;  /* 0x000000101a097819 */ /* 0x002fe200000006ff */
[----:B--2---:R-:W-:-:S04]  /*26a0*/  FADD R21, -R36, R27 ;  /* 0x0000001b24157221 */ /* 0x004fc80000000100 */
[----:B------:R-:W-:-:S04]  /*26b0*/  FFMA R36, R21, 0.20000000298023223877, R36 ;  /* 0x3e4ccccd15247823 */ /* 0x000fc80000000024 */
[----:B------:R-:W-:Y:S01]  /*26c0*/  FADD R22, R27, -R36 ;  /* 0x800000241b167221 */ /* 0x000fe20000000000 */
[----:B0-----:R-:W-:-:S03]  /*26d0*/  SHF.L.U32 R33, R33, 0x10, RZ ;  /* 0x0000001021217819 */ /* 0x001fc600000006ff */
[----:B------:R-:W-:Y:S01]  /*26e0*/  FFMA R45, R21, R22, R45 ;  /* 0x00000016152d7223 */ /* 0x000fe2000000002d */
[----:B------:R-:W-:Y:S02]  /*26f0*/  SHF.L.U32 R21, R11, 0x10, RZ ;  /* 0x000000100b157819 */ /* 0x000fe400000006ff */
[----:B------:R-:W-:Y:S01]  /*2700*/  SHF.L.U32 R11, R19, 0x10, RZ ;  /* 0x00000010130b7819 */ /* 0x000fe200000006ff */
[----:B------:R-:W-:-:S04]  /*2710*/  FADD R19, -R46, R31 ;  /* 0x0000001f2e137221 */ /* 0x000fc80000000100 */
[----:B------:R-:W-:-:S04]  /*2720*/  FFMA R46, R19, 0.20000000298023223877, R46 ;  /* 0x3e4ccccd132e7823 */ /* 0x000fc8000000002e */
[----:B------:R-:W-:-:S04]  /*2730*/  FADD R31, R31, -R46 ;  /* 0x8000002e1f1f7221 */ /* 0x000fc80000000000 */
[----:B------:R-:W-:Y:S01]  /*2740*/  FFMA R32, R19, R31, R32 ;  /* 0x0000001f13207223 */ /* 0x000fe20000000020 */
[----:B------:R-:W-:-:S04]  /*2750*/  FADD R38, -R49, R54 ;  /* 0x0000003631267221 */ /* 0x000fc80000000100 */
[----:B------:R-:W-:-:S04]  /*2760*/  FFMA R49, R38, 0.20000000298023223877, R49 ;  /* 0x3e4ccccd26317823 */ /* 0x000fc80000000031 */
[----:B------:R-:W-:-:S04]  /*2770*/  FADD R54, R54, -R49 ;  /* 0x8000003136367221 */ /* 0x000fc80000000000 */
[----:B------:R-:W-:Y:S01]  /*2780*/  FFMA R51, R38, R54, R51 ;  /* 0x0000003626337223 */ /* 0x000fe20000000033 */
[----:B------:R-:W-:Y:S02]  /*2790*/  SHF.L.U32 R17, R17, 0x10, RZ ;  /* 0x0000001011117819 */ /* 0x000fe400000006ff */
[----:B-----5:R-:W-:-:S05]  /*27a0*/  SHF.L.U32 R8, R40, 0x10, RZ ;  /* 0x0000001028087819 */ /* 0x020fca00000006ff */
[----:B------:R-:W-:-:S04]  /*27b0*/  FADD R33, R33, R8 ;  /* 0x0000000821217221 */ /* 0x000fc80000000000 */
[----:B------:R-:W-:-:S04]  /*27c0*/  FFMA R9, R10, R33, R9 ;  /* 0x000000210a097223 */ /* 0x000fc80000000009 */
[----:B------:R-:W-:-:S04]  /*27d0*/  FADD R23, -R16, R9 ;  /* 0x0000000910177221 */ /* 0x000fc80000000100 */
[----:B------:R-:W-:-:S04]  /*27e0*/  FFMA R20, R23, 0.16666667163372039795, R16 ;  /* 0x3e2aaaab17147823 */ /* 0x000fc80000000010 */
[----:B------:R-:W-:-:S04]  /*27f0*/  FADD R16, R9, -R20 ;  /* 0x8000001409107221 */ /* 0x000fc80000000000 */
[----:B------:R-:W-:Y:S01]  /*2800*/  FFMA R33, R23, R16, R44 ;  /* 0x0000001017217223 */ /* 0x000fe2000000002c */
[----:B------:R-:W-:Y:S02]  /*2810*/  FADD R16, R21, R8 ;  /* 0x0000000815107221 */ /* 0x000fe40000000000 */
[----:B------:R-:W0:Y:S02]  /*2820*/  SHFL.BFLY PT, R21, R20, 0x10, 0x1f ;  /* 0x0e001f0014157f89 */ /* 0x000e2400000e0000 */
[----:B------:R-:W-:Y:S02]  /*2830*/  FFMA R16, R10, R16, R11 ;  /* 0x000000100a107223 */ /* 0x000fe4000000000b */
[----:B------:R-:W1:Y:S04]  /*2840*/  SHFL.BFLY PT, R22, R33, 0x10, 0x1f ;  /* 0x0e001f0021167f89 */ /* 0x000e6800000e0000 */
[----:B------:R-:W2:Y:S01]  /*2850*/  LDS.U16 R11, [R2+0x820] ;  /* 0x00082000020b7984 */ /* 0x000ea20000000400 */
[----:B------:R-:W-:-:S04]  /*2860*/  FADD R23, -R48, R16 ;  /* 0x0000001030177221 */ /* 0x000fc80000000100 */
[----:B------:R-:W-:-:S04]  /*2870*/  FFMA R19, R23, 0.16666667163372039795, R48 ;  /* 0x3e2aaaab17137823 */ /* 0x000fc80000000030 */
[----:B------:R-:W-:-:S04]  /*2880*/  FADD R27, R16, -R19 ;  /* 0x80000013101b7221 */ /* 0x000fc80000000000 */
[----:B------:R-:W-:Y:S01]  /*2890*/  FFMA R28, R23, R27, R28 ;  /* 0x0000001b171c7223 */ /* 0x000fe2000000001c */
[----:B0-----:R-:W-:-:S04]  /*28a0*/  FADD R21, R21, -R20 ;  /* 0x8000001415157221 */ /* 0x001fc80000000000 */
[----:B------:R-:W-:Y:S01]  /*28b0*/  FMUL R23, R21, R21 ;  /* 0x0000001515177220 */ /* 0x000fe20000400000 */
[----:B-1----:R-:W-:Y:S01]  /*28c0*/  FADD R22, R22, R33 ;  /* 0x0000002116167221 */ /* 0x002fe20000000000 */
[----:B------:R-:W0:Y:S02]  /*28d0*/  SHFL.BFLY PT, R26, R19, 0x10, 0x1f ;  /* 0x0e001f00131a7f89 */ /* 0x000e2400000e0000 */
[----:B------:R-:W-:Y:S01]  /*28e0*/  FMUL R23, R23, 6 ;  /* 0x40c0000017177820 */ /* 0x000fe20000400000 */
[----:B------:R-:W-:-:S03]  /*28f0*/  FFMA R20, R21, 0.5, R20 ;  /* 0x3f00000015147823 */ /* 0x000fc60000000014 */
[----:B------:R-:W-:Y:S01]  /*2900*/  FFMA R22, R23, 0.5, R22 ;  /* 0x3f00000017167823 */ /* 0x000fe20000000016 */
[----:B------:R-:W1:Y:S04]  /*2910*/  SHFL.BFLY PT, R27, R28, 0x10, 0x1f ;  /* 0x0e001f001c1b7f89 */ /* 0x000e6800000e0000 */
[----:B------:R-:W3:Y:S04]  /*2920*/  SHFL.BFLY PT, R23, R22, 0x8, 0x1f ;  /* 0x0d001f0016177f89 */ /* 0x000ee800000e0000 */
[----:B------:R-:W4:Y:S01]  /*2930*/  SHFL.BFLY PT, R21, R20, 0x8, 0x1f ;  /* 0x0d001f0014157f89 */ /* 0x000f2200000e0000 */
[----:B--2---:R-:W-:-:S02]  /*2940*/  SHF.L.U32 R31, R11, 0x10, RZ ;  /* 0x000000100b1f7819 */ /* 0x004fc400000006ff */
[----:B------:R-:W-:-:S03]  /*2950*/  SHF.L.U32 R11, R18, 0x10, RZ ;  /* 0x00000010120b7819 */ /* 0x000fc600000006ff */
[----:B------:R-:W-:Y:S01]  /*2960*/  FADD R31, R31, R8 ;  /* 0x000000081f1f7221 */ /* 0x000fe20000000000 */
[----:B0-----:R-:W-:-:S03]  /*2970*/  FADD R38, R26, -R19 ;  /* 0x800000131a267221 */ /* 0x001fc60000000000 */
[----:B------:R-:W-:Y:S01]  /*2980*/  FFMA R11, R10, R31, R11 ;  /* 0x0000001f0a0b7223 */ /* 0x000fe2000000000b */
[----:B------:R-:W-:-:S03]  /*2990*/  FMUL R18, R38, R38 ;  /* 0x0000002626127220 */ /* 0x000fc60000400000 */
[----:B------:R-:W-:Y:S01]  /*29a0*/  FADD R31, -R47, R11 ;  /* 0x0000000b2f1f7221 */ /* 0x000fe20000000100 */
[----:B-1----:R-:W-:Y:S01]  /*29b0*/  FADD R27, R27, R28 ;  /* 0x0000001c1b1b7221 */ /* 0x002fe20000000000 */
[----:B------:R-:W-:Y:S02]  /*29c0*/  FMUL R28, R18, 6 ;  /* 0x40c00000121c7820 */ /* 0x000fe40000400000 */
[----:B------:R-:W-:Y:S01]  /*29d0*/  FFMA R18, R31, 0.16666667163372039795, R47 ;  /* 0x3e2aaaab1f127823 */ /* 0x000fe2000000002f */
[----:B---3--:R-:W-:Y:S01]  /*29e0*/  FADD R26, R22, R23 ;  /* 0x00000017161a7221 */ /* 0x008fe20000000000 */
[----:B----4-:R-:W-:Y:S01]  /*29f0*/  FADD R23, -R20, R21 ;  /* 0x0000001514177221 */ /* 0x010fe20000000100 */
[----:B------:R-:W-:Y:S01]  /*2a00*/  FFMA R21, R38, 0.5, R19 ;  /* 0x3f00000026157823 */ /* 0x000fe20000000013 */
[----:B------:R-:W-:Y:S01]  /*2a10*/  FFMA R22, R28, 0.5, R27 ;  /* 0x3f0000001c167823 */ /* 0x000fe2000000001b */
[----:B------:R-:W-:Y:S01]  /*2a20*/  FADD R27, R11, -R18 ;  /* 0x800000120b1b7221 */ /* 0x000fe20000000000 */
[----:B------:R-:W0:Y:S04]  /*2a30*/  SHFL.BFLY PT, R33, R18, 0x10, 0x1f ;  /* 0x0e001f0012217f89 */ /* 0x000e2800000e0000 */
[----:B------:R-:W1:Y:S01]  /*2a40*/  SHFL.BFLY PT, R28, R21, 0x8, 0x1f ;  /* 0x0d001f00151c7f89 */ /* 0x000e6200000e0000 */
[----:B------:R-:W-:-:S03]  /*2a50*/  FFMA R39, R31, R27, R30 ;  /* 0x0000001b1f277223 */ /* 0x000fc6000000001e */
[----:B------:R-:W2:Y:S01]  /*2a60*/  SHFL.BFLY PT, R31, R22, 0x8, 0x1f ;  /* 0x0d001f00161f7f89 */ /* 0x000ea200000e0000 */
[C---:B------:R-:W-:Y:S01]  /*2a70*/  FFMA R20, R23.reuse, 0.5, R20 ;  /* 0x3f00000017147823 */ /* 0x040fe20000000014 */
[----:B------:R-:W-:Y:S02]  /*2a80*/  FMUL R19, R23, R23 ;  /* 0x0000001717137220 */ /* 0x000fe40000400000 */
[----:B------:R-:W3:Y:S01]  /*2a90*/  SHFL.BFLY PT, R30, R39, 0x10, 0x1f ;  /* 0x0e001f00271e7f89 */ /* 0x000ee200000e0000 */
[----:B------:R-:W-:Y:S01]  /*2aa0*/  FADD R23, -R52, R43 ;  /* 0x0000002b34177221 */ /* 0x000fe20000000100 */
[----:B------:R-:W-:Y:S02]  /*2ab0*/  FMUL R19, R19, 12 ;  /* 0x4140000013137820 */ /* 0x000fe40000400000 */
[----:B------:R-:W4:Y:S01]  /*2ac0*/  SHFL.BFLY PT, R27, R20, 0x4, 0x1f ;  /* 0x0c801f00141b7f89 */ /* 0x000f2200000e0000 */
[----:B------:R-:W-:Y:S01]  /*2ad0*/  FFMA R52, R23, 0.20000000298023223877, R52 ;  /* 0x3e4ccccd17347823 */ /* 0x000fe20000000034 */
[----:B------:R-:W-:-:S03]  /*2ae0*/  FFMA R19, R19, 0.5, R26 ;  /* 0x3f00000013137823 */ /* 0x000fc6000000001a */
[----:B------:R-:W-:Y:S02]  /*2af0*/  FADD R43, R43, -R52 ;  /* 0x800000342b2b7221 */ /* 0x000fe40000000000 */
[----:B------:R-:W5:Y:S01]  /*2b00*/  SHFL.BFLY PT, R26, R19, 0x4, 0x1f ;  /* 0x0c801f00131a7f89 */ /* 0x000f6200000e0000 */
[----:B0-----:R-:W-:Y:S01]  /*2b10*/  FADD R33, R33, -R18 ;  /* 0x8000001221217221 */ /* 0x001fe20000000000 */
[----:B------:R-:W-:Y:S01]  /*2b20*/  FFMA R50, R23, R43, R50 ;  /* 0x0000002b17327223 */ /* 0x000fe20000000032 */
[----:B-1----:R-:W-:Y:S02]  /*2b30*/  FADD R28, -R21, R28 ;  /* 0x0000001c151c7221 */ /* 0x002fe40000000100 */
[C---:B------:R-:W-:Y:S01]  /*2b40*/  FFMA R23, R33.reuse, 0.5, R18 ;  /* 0x3f00000021177823 */ /* 0x040fe20000000012 */
[----:B------:R-:W-:Y:S01]  /*2b50*/  FMUL R33, R33, R33 ;  /* 0x0000002121217220 */ /* 0x000fe20000400000 */
[----:B--2---:R-:W-:Y:S01]  /*2b60*/  FADD R31, R22, R31 ;  /* 0x0000001f161f7221 */ /* 0x004fe20000000000 */
[----:B------:R-:W-:-:S02]  /*2b70*/  FMUL R22, R28, R28 ;  /* 0x0000001c1c167220 */ /* 0x000fc40000400000 */
[----:B------:R-:W-:Y:S01]  /*2b80*/  FMUL R33, R33, 6 ;  /* 0x40c0000021217820 */ /* 0x000fe20000400000 */
[----:B------:R-:W-:Y:S01]  /*2b90*/  FFMA R18, R28, 0.5, R21 ;  /* 0x3f0000001c127823 */ /* 0x000fe20000000015 */
[----:B---3--:R-:W-:Y:S01]  /*2ba0*/  FADD R30, R30, R39 ;  /* 0x000000271e1e7221 */ /* 0x008fe20000000000 */
[----:B------:R-:W-:Y:S01]  /*2bb0*/  FMUL R38, R22, 12 ;  /* 0x4140000016267820 */ /* 0x000fe20000400000 */
[----:B------:R-:W0:Y:S01]  /*2bc0*/  SHFL.BFLY PT, R28, R23, 0x8, 0x1f ;  /* 0x0d001f00171c7f89 */ /* 0x000e2200000e0000 */
[----:B----4-:R-:W-:Y:S01]  /*2bd0*/  FADD R21, -R20, R27 ;  /* 0x0000001b14157221 */ /* 0x010fe20000000100 */
[----:B------:R-:W-:Y:S01]  /*2be0*/  FFMA R22, R33, 0.5, R30 ;  /* 0x3f00000021167823 */ /* 0x000fe2000000001e */
[----:B------:R-:W-:Y:S02]  /*2bf0*/  FFMA R27, R38, 0.5, R31 ;  /* 0x3f000000261b7823 */ /* 0x000fe4000000001f */
[----:B------:R-:W1:Y:S01]  /*2c00*/  SHFL.BFLY PT, R31, R18, 0x4, 0x1f ;  /* 0x0c801f00121f7f89 */ /* 0x000e6200000e0000 */
[----:B------:R-:W-:-:S03]  /*2c10*/  FMUL R30, R21, R21 ;  /* 0x00000015151e7220 */ /* 0x000fc60000400000 */
[----:B------:R-:W2:Y:S01]  /*2c20*/  SHFL.BFLY PT, R41, R22, 0x8, 0x1f ;  /* 0x0d001f0016297f89 */ /* 0x000ea200000e0000 */
[----:B-----5:R-:W-:Y:S01]  /*2c30*/  FADD R26, R19, R26 ;  /* 0x0000001a131a7221 */ /* 0x020fe20000000000 */
[----:B------:R-:W-:Y:S01]  /*2c40*/  FMUL R19, R30, 24 ;  /* 0x41c000001e137820 */ /* 0x000fe20000400000 */
[----:B------:R-:W-:Y:S01]  /*2c50*/  FADD R38, -R55, R56 ;  /* 0x0000003837267221 */ /* 0x000fe20000000100 */
[----:B------:R-:W3:Y:S02]  /*2c60*/  SHFL.BFLY PT, R30, R27, 0x4, 0x1f ;  /* 0x0c801f001b1e7f89 */ /* 0x000ee400000e0000 */
[----:B------:R-:W-:Y:S01]  /*2c70*/  FFMA R26, R19, 0.5, R26 ;  /* 0x3f000000131a7823 */ /* 0x000fe2000000001a */
[----:B------:R-:W-:Y:S01]  /*2c80*/  FFMA R55, R38, 0.20000000298023223877, R55 ;  /* 0x3e4ccccd26377823 */ /* 0x000fe20000000037 */
[----:B------:R-:W-:Y:S02]  /*2c90*/  FFMA R19, R21, 0.5, R20 ;  /* 0x3f00000015137823 */ /* 0x000fe40000000014 */
[----:B------:R-:W-:Y:S01]  /*2ca0*/  LDS.U16 R21, [R2+0xc30] ;  /* 0x000c300002157984 */ /* 0x000fe20000000400 */
[----:B------:R-:W-:-:S03]  /*2cb0*/  FADD R39, R56, -R55 ;  /* 0x8000003738277221 */ /* 0x000fc60000000000 */
[----:B------:R-:W4:Y:S01]  /*2cc0*/  SHFL.BFLY PT, R33, R26, 0x2, 0x1f ;  /* 0x0c401f001a217f89 */ /* 0x000f2200000e0000 */
[----:B0-----:R-:W-:Y:S01]  /*2cd0*/  FADD R28, -R23, R28 ;  /* 0x0000001c171c7221 */ /* 0x001fe20000000100 */
[----:B------:R-:W-:-:S03]  /*2ce0*/  FFMA R42, R38, R39, R42 ;  /* 0x00000027262a7223 */ /* 0x000fc6000000002a */
[----:B------:R-:W-:Y:S01]  /*2cf0*/  FMUL R38, R28, R28 ;  /* 0x0000001c1c267220 */ /* 0x000fe20000400000 */
[----:B-1----:R-:W-:Y:S01]  /*2d00*/  FADD R39, -R18, R31 ;  /* 0x0000001f12277221 */ /* 0x002fe20000000100 */
[----:B------:R-:W-:Y:S02]  /*2d10*/  FFMA R23, R28, 0.5, R23 ;  /* 0x3f0000001c177823 */ /* 0x000fe40000000017 */
[----:B------:R-:W-:Y:S01]  /*2d20*/  FMUL R31, R38, 12 ;  /* 0x41400000261f7820 */ /* 0x000fe20000400000 */
[----:B--2---:R-:W-:Y:S01]  /*2d30*/  FADD R28, R22, R41 ;  /* 0x00000029161c7221 */ /* 0x004fe20000000000 */
[----:B------:R-:W-:Y:S01]  /*2d40*/  FMUL R22, R39, R39 ;  /* 0x0000002727167220 */ /* 0x000fe20000400000 */
[----:B------:R-:W0:Y:S02]  /*2d50*/  SHFL.BFLY PT, R20, R19, 0x2, 0x1f ;  /* 0x0c401f0013147f89 */ /* 0x000e2400000e0000 */
[----:B------:R-:W-:Y:S01]  /*2d60*/  FFMA R28, R31, 0.5, R28 ;  /* 0x3f0000001f1c7823 */ /* 0x000fe2000000001c */
[----:B------:R-:W-:Y:S01]  /*2d70*/  FMUL R31, R22, 24 ;  /* 0x41c00000161f7820 */ /* 0x000fe20000400000 */
[----:B---3--:R-:W-:Y:S01]  /*2d80*/  FADD R30, R27, R30 ;  /* 0x0000001e1b1e7221 */ /* 0x008fe20000000000 */
[----:B------:R-:W-:Y:S04]  /*2d90*/  LDS.U16 R22, [R2+0x1040] ;  /* 0x0010400002167984 */ /* 0x000fe80000000400 */
[----:B------:R-:W1:Y:S01]  /*2da0*/  SHFL.BFLY PT, R44, R23, 0x4, 0x1f ;  /* 0x0c801f00172c7f89 */ /* 0x000e6200000e0000 */
[----:B------:R-:W-:Y:S01]  /*2db0*/  FFMA R31, R31, 0.5, R30 ;  /* 0x3f0000001f1f7823 */ /* 0x000fe2000000001e */
[----:B------:R-:W-:Y:S01]  /*2dc0*/  FFMA R30, R39, 0.5, R18 ;  /* 0x3f000000271e7823 */ /* 0x000fe20000000012 */
[----:B----4-:R-:W-:Y:S01]  /*2dd0*/  FADD R38, R26, R33 ;  /* 0x000000211a267221 */ /* 0x010fe20000000000 */
[----:B------:R-:W-:Y:S04]  /*2de0*/  LDS.U16 R27, [R2+0x1450] ;  /* 0x00145000021b7984 */ /* 0x000fe80000000400 */
[----:B------:R-:W2:Y:S04]  /*2df0*/  SHFL.BFLY PT, R33, R30, 0x2, 0x1f ;  /* 0x0c401f001e217f89 */ /* 0x000ea800000e0000 */
[----:B------:R-:W-:Y:S04]  /*2e00*/  LDS.U16 R26, [R2+0x1860] ;  /* 0x00186000021a7984 */ /* 0x000fe80000000400 */
[----:B------:R-:W3:Y:S01]  /*2e10*/  SHFL.BFLY PT, R41, R28, 0x4, 0x1f ;  /* 0x0c801f001c297f89 */ /* 0x000ee200000e0000 */
[----:B0-----:R-:W-:-:S03]  /*2e20*/  FADD R20, -R19, R20 ;  /* 0x0000001413147221 */ /* 0x001fc60000000100 */
[----:B------:R-:W0:Y:S01]  /*2e30*/  SHFL.BFLY PT, R40, R31, 0x2, 0x1f ;  /* 0x0c401f001f287f89 */ /* 0x000e2200000e0000 */
[----:B------:R-:W-:Y:S01]  /*2e40*/  FMUL R18, R20, R20 ;  /* 0x0000001414127220 */ /* 0x000fe20000400000 */
[----:B------:R-:W-:Y:S01]  /*2e50*/  SHF.L.U32 R21, R21, 0x10, RZ ;  /* 0x0000001015157819 */ /* 0x000fe200000006ff */
[----:B-1----:R-:W-:Y:S02]  /*2e60*/  FADD R44, -R23, R44 ;  /* 0x0000002c172c7221 */ /* 0x002fe40000000100 */
[----:B------:R-:W-:Y:S02]  /*2e70*/  FMUL R39, R18, 48 ;  /* 0x4240000012277820 */ /* 0x000fe40000400000 */
[----:B------:R-:W-:Y:S01]  /*2e80*/  FADD R18, R21, R8 ;  /* 0x0000000815127221 */ /* 0x000fe20000000000 */
[----:B------:R-:W-:Y:S01]  /*2e90*/  FFMA R23, R44, 0.5, R23 ;  /* 0x3f0000002c177823 */ /* 0x000fe20000000017 */
[----:B------:R-:W-:Y:S01]  /*2ea0*/  FFMA R19, R20, 0.5, R19 ;  /* 0x3f00000014137823 */ /* 0x000fe20000000013 */
[----:B------:R-:W-:Y:S01]  /*2eb0*/  FMUL R44, R44, R44 ;  /* 0x0000002c2c2c7220 */ /* 0x000fe20000400000 */
[----:B------:R-:W-:Y:S01]  /*2ec0*/  FFMA R20, R39, 0.5, R38 ;  /* 0x3f00000027147823 */ /* 0x000fe20000000026 */
[----:B------:R-:W-:Y:S01]  /*2ed0*/  FFMA R18, R10, R18, R17 ;  /* 0x000000120a127223 */ /* 0x000fe20000000011 */
[----:B--2---:R-:W-:Y:S01]  /*2ee0*/  FADD R33, -R30, R33 ;  /* 0x000000211e217221 */ /* 0x004fe20000000100 */
[----:B------:R-:W1:Y:S01]  /*2ef0*/  SHFL.BFLY PT, R38, R23, 0x2, 0x1f ;  /* 0x0c401f0017267f89 */ /* 0x000e6200000e0000 */
[----:B------:R-:W-:Y:S01]  /*2f00*/  FMUL R17, R44, 24 ;  /* 0x41c000002c117820 */ /* 0x000fe20000400000 */
[----:B------:R-:W-:Y:S01]  /*2f10*/  SHF.L.U32 R39, R22, 0x10, RZ ;  /* 0x0000001016277819 */ /* 0x000fe200000006ff */
[C---:B------:R-:W-:Y:S01]  /*2f20*/  FFMA R21, R33.reuse, 0.5, R30 ;  /* 0x3f00000021157823 */ /* 0x040fe2000000001e */
[----:B---3--:R-:W-:Y:S01]  /*2f30*/  FADD R28, R28, R41 ;  /* 0x000000291c1c7221 */ /* 0x008fe20000000000 */
[----:B------:R-:W-:Y:S01]  /*2f40*/  FADD R41, -R36, R18 ;  /* 0x0000001224297221 */ /* 0x000fe20000000100 */
[----:B------:R-:W-:-:S02]  /*2f50*/  FMUL R33, R33, R33 ;  /* 0x0000002121217220 */ /* 0x000fc40000400000 */
[----:B------:R-:W-:Y:S01]  /*2f60*/  FFMA R28, R17, 0.5, R28 ;  /* 0x3f000000111c7823 */ /* 0x000fe2000000001c */
[----:B0-----:R-:W-:Y:S01]  /*2f70*/  FADD R40, R31, R40 ;  /* 0x000000281f287221 */ /* 0x001fe20000000000 */
[----:B------:R-:W-:Y:S01]  /*2f80*/  FFMA R17, R41, 0.16666667163372039795, R36 ;  /* 0x3e2aaaab29117823 */ /* 0x000fe20000000024 */
[----:B------:R-:W-:Y:S01]  /*2f90*/  SHF.L.U32 R31, R15, 0x10, RZ ;  /* 0x000000100f1f7819 */ /* 0x000fe200000006ff */
[----:B------:R-:W-:Y:S01]  /*2fa0*/  FMUL R15, R33, 48 ;  /* 0x42400000210f7820 */ /* 0x000fe20000400000 */
[----:B------:R-:W-:Y:S01]  /*2fb0*/  FADD R39, R39, R8 ;  /* 0x0000000827277221 */ /* 0x000fe20000000000 */
[----:B------:R-:W-:Y:S01]  /*2fc0*/  FADD R30, R18, -R17 ;  /* 0x80000011121e7221 */ /* 0x000fe20000000000 */
[----:B------:R-:W0:Y:S01]  /*2fd0*/  SHFL.BFLY PT, R33, R28, 0x2, 0x1f ;  /* 0x0c401f001c217f89 */ /* 0x000e2200000e0000 */
[----:B------:R-:W-:Y:S01]  /*2fe0*/  FFMA R22, R15, 0.5, R40 ;  /* 0x3f0000000f167823 */ /* 0x000fe20000000028 */
[----:B------:R-:W-:Y:S01]  /*2ff0*/  FFMA R15, R10, R39, R31 ;  /* 0x000000270a0f7223 */ /* 0x000fe2000000001f */
[----:B------:R-:W-:Y:S01]  /*3000*/  FFMA R45, R41, R30, R45 ;  /* 0x0000001e292d7223 */ /* 0x000fe2000000002d */
[----:B------:R-:W2:Y:S01]  /*3010*/  SHFL.BFLY PT, R40, R19, 0x1, 0x1f ;  /* 0x0c201f0013287f89 */ /* 0x000ea200000e0000 */
[----:B------:R-:W-:-:S02]  /*3020*/  SHF.L.U32 R39, R27, 0x10, RZ ;  /* 0x000000101b277819 */ /* 0x000fc400000006ff */
[----:B------:R-:W-:Y:S01]  /*3030*/  SHF.L.U32 R41, R26, 0x10, RZ ;  /* 0x000000101a297819 */ /* 0x000fe200000006ff */
[----:B------:R-:W-:Y:S01]  /*3040*/  FADD R43, -R46, R15 ;  /* 0x0000000f2e2b7221 */ /* 0x000fe20000000100 */
[----:B------:R-:W-:Y:S02]  /*3050*/  SHF.L.U32 R13, R13, 0x10, RZ ;  /* 0x000000100d0d7819 */ /* 0x000fe400000006ff */
[----:B------:R-:W-:Y:S01]  /*3060*/  SHF.L.U32 R27, R14, 0x10, RZ ;  /* 0x000000100e1b7819 */ /* 0x000fe200000006ff */
[--C-:B------:R-:W-:Y:S01]  /*3070*/  FADD R14, R39, R8.reuse ;  /* 0x00000008270e7221 */ /* 0x100fe20000000000 */
[----:B------:R-:W-:Y:S01]  /*3080*/  FADD R26, R41, R8 ;  /* 0x00000008291a7221 */ /* 0x000fe20000000000 */
[----:B------:R-:W-:Y:S01]  /*3090*/  FFMA R46, R43, 0.16666667163372039795, R46 ;  /* 0x3e2aaaab2b2e7823 */ /* 0x000fe2000000002e */
[----:B------:R-:W3:Y:S01]  /*30a0*/  SHFL.BFLY PT, R31, R20, 0x1, 0x1f ;  /* 0x0c201f00141f7f89 */ /* 0x000ee200000e0000 */
[----:B-1----:R-:W-:Y:S01]  /*30b0*/  FADD R38, -R23, R38 ;  /* 0x0000002617267221 */ /* 0x002fe20000000100 */
[C---:B------:R-:W-:Y:S01]  /*30c0*/  FFMA R14, R10.reuse, R14, R13 ;  /* 0x0000000e0a0e7223 */ /* 0x040fe2000000000d */
[----:B------:R-:W-:Y:S01]  /*30d0*/  FFMA R13, R10, R26, R27 ;  /* 0x0000001a0a0d7223 */ /* 0x000fe2000000001b */
[----:B------:R-:W1:Y:S01]  /*30e0*/  SHFL.BFLY PT, R36, R21, 0x1, 0x1f ;  /* 0x0c201f0015247f89 */ /* 0x000e6200000e0000 */
[----:B------:R-:W-:Y:S01]  /*30f0*/  FADD R27, R15, -R46 ;  /* 0x8000002e0f1b7221 */ /* 0x000fe20000000000 */
[----:B------:R-:W-:Y:S01]  /*3100*/  FFMA R23, R38, 0.5, R23 ;  /* 0x3f00000026177823 */ /* 0x000fe20000000017 */
[----:B------:R-:W-:-:S02]  /*3110*/  FADD R44, -R49, R14 ;  /* 0x0000000e312c7221 */ /* 0x000fc40000000100 */
[----:B------:R-:W-:Y:S02]  /*3120*/  FFMA R32, R43, R27, R32 ;  /* 0x0000001b2b207223 */ /* 0x000fe40000000020 */
[----:B------:R-:W4:Y:S01]  /*3130*/  SHFL.BFLY PT, R27, R22, 0x1, 0x1f ;  /* 0x0c201f00161b7f89 */ /* 0x000f2200000e0000 */
[----:B------:R-:W-:Y:S01]  /*3140*/  FFMA R49, R44, 0.16666667163372039795, R49 ;  /* 0x3e2aaaab2c317823 */ /* 0x000fe20000000031 */
[----:B------:R-:W-:Y:S02]  /*3150*/  FADD R39, -R52, R13 ;  /* 0x0000000d34277221 */ /* 0x000fe40000000100 */
[----:B------:R-:W5:Y:S01]  /*3160*/  SHFL.BFLY PT, R30, R23, 0x1, 0x1f ;  /* 0x0c201f00171e7f89 */ /* 0x000f6200000e0000 */
[----:B------:R-:W-:Y:S01]  /*3170*/  FMUL R38, R38, R38 ;  /* 0x0000002626267220 */ /* 0x000fe20000400000 */
[----:B0-----:R-:W-:Y:S01]  /*3180*/  FADD R26, R28, R33 ;  /* 0x000000211c1a7221 */ /* 0x001fe20000000000 */
[----:B------:R-:W-:Y:S01]  /*3190*/  FADD R28, R14, -R49 ;  /* 0x800000310e1c7221 */ /* 0x000fe20000000000 */
[----:B------:R-:W-:Y:S01]  /*31a0*/  FFMA R52, R39, 0.16666667163372039795, R52 ;  /* 0x3e2aaaab27347823 */ /* 0x000fe20000000034 */
[----:B--2---:R-:W-:Y:S01]  /*31b0*/  FADD R40, -R19, R40 ;  /* 0x0000002813287221 */ /* 0x004fe20000000100 */
[----:B------:R-:W-:Y:S01]  /*31c0*/  FMUL R33, R38, 48 ;  /* 0x4240000026217820 */ /* 0x000fe20000400000 */
[----:B------:R-:W-:Y:S01]  /*31d0*/  FFMA R51, R44, R28, R51 ;  /* 0x0000001c2c337223 */ /* 0x000fe20000000033 */
[----:B------:R-:W-:Y:S01]  /*31e0*/  FADD R28, R13, -R52 ;  /* 0x800000340d1c7221 */ /* 0x000fe20000000000 */
[C---:B------:R-:W-:Y:S01]  /*31f0*/  FFMA R19, R40.reuse, 0.5, R19 ;  /* 0x3f00000028137823 */ /* 0x040fe20000000013 */
[----:B------:R-:W-:Y:S01]  /*3200*/  FFMA R26, R33, 0.5, R26 ;  /* 0x3f000000211a7823 */ /* 0x000fe2000000001a */
[----:B------:R-:W-:Y:S01]  /*3210*/  FMUL R40, R40, R40 ;  /* 0x0000002828287220 */ /* 0x000fe20000400000 */
[----:B------:R-:W0:Y:S01]  /*3220*/  SHFL.BFLY PT, R38, R17, 0x10, 0x1f ;  /* 0x0e001f0011267f89 */ /* 0x000e2200000e0000 */
[----:B---3--:R-:W-:Y:S01]  /*3230*/  FADD R20, R20, R31 ;  /* 0x0000001f14147221 */ /* 0x008fe20000000000 */
[----:B------:R-:W-:Y:S01]  /*3240*/  FFMA R50, R39, R28, R50 ;  /* 0x0000001c27327223 */ /* 0x000fe20000000032 */
[----:B------:R-:W-:Y:S01]  /*3250*/  FMUL R33, R40, 96 ;  /* 0x42c0000028217820 */ /* 0x000fe20000400000 */
[----:B------:R-:W2:Y:S01]  /*3260*/  SHFL.BFLY PT, R31, R26, 0x1, 0x1f ;  /* 0x0c201f001a1f7f89 */ /* 0x000ea200000e0000 */
[----:B-1----:R-:W-:-:S03]  /*3270*/  FADD R40, -R21, R36 ;  /* 0x0000002415287221 */ /* 0x002fc60000000100 */
[----:B------:R-:W-:Y:S01]  /*3280*/  LDS.U16 R28, [R2+0x1c70] ;  /* 0x001c7000021c7984 */ /* 0x000fe20000000400 */
[C---:B------:R-:W-:Y:S01]  /*3290*/  FFMA R21, R40.reuse, 0.5, R21 ;  /* 0x3f00000028157823 */ /* 0x040fe20000000015 */
[----:B------:R-:W-:Y:S01]  /*32a0*/  FFMA R20, R33, 0.5, R20 ;  /* 0x3f00000021147823 */ /* 0x000fe20000000014 */
[----:B------:R-:W-:Y:S01]  /*32b0*/  FMUL R40, R40, R40 ;  /* 0x0000002828287220 */ /* 0x000fe20000400000 */
[----:B------:R-:W1:Y:S01]  /*32c0*/  SHFL.BFLY PT, R36, R45, 0x10, 0x1f ;  /* 0x0e001f002d247f89 */ /* 0x000e6200000e0000 */
[----:B----4-:R-:W-:-:S03]  /*32d0*/  FADD R22, R22, R27 ;  /* 0x0000001b16167221 */ /* 0x010fc60000000000 */
[----:B------:R-:W3:Y:S01]  /*32e0*/  SHFL.BFLY PT, R33, R46, 0x10, 0x1f ;  /* 0x0e001f002e217f89 */ /* 0x000ee200000e0000 */
[----:B------:R-:W-:Y:S01]  /*32f0*/  FMUL R27, R40, 96 ;  /* 0x42c00000281b7820 */ /* 0x000fe20000400000 */
[----:B-----5:R-:W-:Y:S02]  /*3300*/  FADD R30, -R23, R30 ;  /* 0x0000001e171e7221 */ /* 0x020fe40000000100 */
[----:B------:R-:W4:Y:S01]  /*3310*/  SHFL.BFLY PT, R39, R32, 0x10, 0x1f ;  /* 0x0e001f0020277f89 */ /* 0x000f2200000e0000 */
[----:B------:R-:W-:Y:S01]  /*3320*/  FFMA R22, R27, 0.5, R22 ;  /* 0x3f0000001b167823 */ /* 0x000fe20000000016 */
[C---:B------:R-:W-:Y:S01]  /*3330*/  FFMA R23, R30.reuse, 0.5, R23 ;  /* 0x3f0000001e177823 */ /* 0x040fe20000000017 */
[----:B------:R-:W-:Y:S02]  /*3340*/  FMUL R27, R30, R30 ;  /* 0x0000001e1e1b7220 */ /* 0x000fe40000400000 */
[----:B------:R-:W5:Y:S01]  /*3350*/  SHFL.BFLY PT, R30, R49, 0x10, 0x1f ;  /* 0x0e001f00311e7f89 */ /* 0x000f6200000e0000 */
[----:B0-----:R-:W-:Y:S01]  /*3360*/  FADD R40, R38, -R17 ;  /* 0x8000001126287221 */ /* 0x001fe20000000000 */
[----:B------:R-:W-:Y:S01]  /*3370*/  FMUL R27, R27, 96 ;  /* 0x42c000001b1b7820 */ /* 0x000fe20000400000 */
[----:B--2---:R-:W-:Y:S01]  /*3380*/  FADD R26, R26, R31 ;  /* 0x0000001f1a1a7221 */ /* 0x004fe20000000000 */
[----:B------:R-:W0:Y:S01]  /*3390*/  SHFL.BFLY PT, R38, R51, 0x10, 0x1f ;  /* 0x0e001f0033267f89 */ /* 0x000e2200000e0000 */
[----:B------:R-:W-:-:S02]  /*33a0*/  FMUL R41, R40, R40 ;  /* 0x0000002828297220 */ /* 0x000fc40000400000 */
[----:B------:R-:W-:Y:S01]  /*33b0*/  FFMA R26, R27, 0.5, R26 ;  /* 0x3f0000001b1a7823 */ /* 0x000fe2000000001a */
[----:B------:R-:W2:Y:S01]  /*33c0*/  SHFL.BFLY PT, R31, R52, 0x10, 0x1f ;  /* 0x0e001f00341f7f89 */ /* 0x000ea200000e0000 */
[----:B-1----:R-:W-:Y:S01]  /*33d0*/  FADD R27, R36, R45 ;  /* 0x0000002d241b7221 */ /* 0x002fe20000000000 */
[----:B------:R-:W-:Y:S01]  /*33e0*/  FMUL R36, R41, 6 ;  /* 0x40c0000029247820 */ /* 0x000fe20000400000 */
[----:B---3--:R-:W-:-:S03]  /*33f0*/  FADD R33, R33, -R46 ;  /* 0x8000002e21217221 */ /* 0x008fc60000000000 */
[----:B------:R-:W-:Y:S01]  /*3400*/  FFMA R27, R36, 0.5, R27 ;  /* 0x3f000000241b7823 */ /* 0x000fe2000000001b */
[C---:B------:R-:W-:Y:S01]  /*3410*/  FMUL R36, R33.reuse, R33 ;  /* 0x0000002121247220 */ /* 0x040fe20000400000 */
[----:B------:R-:W-:Y:S02]  /*3420*/  FFMA R46, R33, 0.5, R46 ;  /* 0x3f000000212e7823 */ /* 0x000fe4000000002e */
[----:B------:R-:W1:Y:S01]  /*3430*/  SHFL.BFLY PT, R33, R50, 0x10, 0x1f ;  /* 0x0e001f0032217f89 */ /* 0x000e6200000e0000 */
[----:B----4-:R-:W-:Y:S01]  /*3440*/  FADD R39, R39, R32 ;  /* 0x0000002027277221 */ /* 0x010fe20000000000 */
[----:B-----5:R-:W-:Y:S01]  /*3450*/  FADD R32, R30, -R49 ;  /* 0x800000311e207221 */ /* 0x020fe20000000000 */
[----:B------:R-:W-:Y:S01]  /*3460*/  FFMA R17, R40, 0.5, R17 ;  /* 0x3f00000028117823 */ /* 0x000fe20000000011 */
[----:B------:R-:W-:Y:S01]  /*3470*/  SHF.L.U32 R43, R28, 0x10, RZ ;  /* 0x000000101c2b7819 */ /* 0x000fe200000006ff */
[----:B------:R-:W-:Y:S01]  /*3480*/  FMUL R36, R36, 6 ;  /* 0x40c0000024247820 */ /* 0x000fe20000400000 */
[----:B------:R-:W-:Y:S01]  /*3490*/  FFMA R49, R32, 0.5, R49 ;  /* 0x3f00000020317823 */ /* 0x000fe20000000031 */
[----:B------:R-:W-:Y:S01]  /*34a0*/  SHF.L.U32 R41, R12, 0x10, RZ ;  /* 0x000000100c297819 */ /* 0x000fe200000006ff */
[----:B------:R-:W-:Y:S01]  /*34b0*/  FMUL R32, R32, R32 ;  /* 0x0000002020207220 */ /* 0x000fe20000400000 */
[----:B------:R-:W3:Y:S01]  /*34c0*/  SHFL.BFLY PT, R30, R17, 0x8, 0x1f ;  /* 0x0d001f00111e7f89 */ /* 0x000ee200000e0000 */
[----:B------:R-:W-:Y:S01]  /*34d0*/  FADD R43, R43, R8 ;  /* 0x000000082b2b7221 */ /* 0x000fe20000000000 */
[----:B------:R-:W-:Y:S01]  /*34e0*/  FFMA R28, R36, 0.5, R39 ;  /* 0x3f000000241c7823 */ /* 0x000fe20000000027 */
[----:B0-----:R-:W-:Y:S01]  /*34f0*/  FADD R38, R38, R51 ;  /* 0x0000003326267221 */ /* 0x001fe20000000000 */
[----:B------:R-:W-:Y:S01]  /*3500*/  FMUL R39, R32, 6 ;  /* 0x40c0000020277820 */ /* 0x000fe20000400000 */
[----:B------:R-:W-:Y:S01]  /*3510*/  FFMA R10, R10, R43, R41 ;  /* 0x0000002b0a0a7223 */ /* 0x000fe20000000029 */
[----:B--2---:R-:W-:Y:S01]  /*3520*/  FADD R45, R31, -R52 ;  /* 0x800000341f2d7221 */ /* 0x004fe20000000000 */
[----:B------:R-:W0:Y:S01]  /*3530*/  SHFL.BFLY PT, R41, R46, 0x8, 0x1f ;  /* 0x0d001f002e297f89 */ /* 0x000e2200000e0000 */
[----:B------:R-:W-:Y:S01]  /*3540*/  FFMA R31, R39, 0.5, R38 ;  /* 0x3f000000271f7823 */ /* 0x000fe20000000026 */
[----:B------:R-:W-:-:S02]  /*3550*/  FADD R39, -R55, R10 ;  /* 0x0000000a37277221 */ /* 0x000fc40000000100 */
[----:B------:R-:W2:Y:S01]  /*3560*/  SHFL.BFLY PT, R8, R27, 0x8, 0x1f ;  /* 0x0d001f001b087f89 */ /* 0x000ea200000e0000 */
[----:B------:R-:W-:-:S03]  /*3570*/  FFMA R52, R45, 0.5, R52 ;  /* 0x3f0000002d347823 */ /* 0x000fc60000000034 */
[----:B------:R-:W4:Y:S01]  /*3580*/  SHFL.BFLY PT, R32, R49, 0x8, 0x1f ;  /* 0x0d001f0031207f89 */ /* 0x000f2200000e0000 */
[----:B------:R-:W-:Y:S01]  /*3590*/  FFMA R55, R39, 0.16666667163372039795, R55 ;  /* 0x3e2aaaab27377823 */ /* 0x000fe20000000037 */
[----:B------:R-:W-:Y:S01]  /*35a0*/  FMUL R45, R45, R45 ;  /* 0x0000002d2d2d7220 */ /* 0x000fe20000400000 */
[----:B-1----:R-:W-:Y:S02]  /*35b0*/  FADD R12, R33, R50 ;  /* 0x00000032210c7221 */ /* 0x002fe40000000000 */
[----:B------:R-:W-:Y:S01]  /*35c0*/  FADD R33, R10, -R55 ;  /* 0x800000370a217221 */ /* 0x000fe20000000000 */
[----:B------:R-:W-:Y:S01]  /*35d0*/  FMUL R45, R45, 6 ;  /* 0x40c000002d2d7820 */ /* 0x000fe20000400000 */
[----:B------:R-:W1:Y:S02]  /*35e0*/  SHFL.BFLY PT, R43, R28, 0x8, 0x1f ;  /* 0x0d001f001c2b7f89 */ /* 0x000e6400000e0000 */
[----:B------:R-:W-:Y:S02]  /*35f0*/  FFMA R42, R39, R33, R42 ;  /* 0x00000021272a7223 */ /* 0x000fe4000000002a */
[----:B------:R-:W5:Y:S01]  /*3600*/  SHFL.BFLY PT, R36, R31, 0x8, 0x1f ;  /* 0x0d001f001f247f89 */ /* 0x000f6200000e0000 */
[----:B------:R-:W-:Y:S01]  /*3610*/  FFMA R12, R45, 0.5, R12 ;  /* 0x3f0000002d0c7823 */ /* 0x000fe2000000000c */
[----:B---3--:R-:W-:-:S02]  /*3620*/  FADD R38, -R17, R30 ;  /* 0x0000001e11267221 */ /* 0x008fc40000000100 */
[----:B------:R-:W3:Y:S04]  /*3630*/  SHFL.BFLY PT, R33, R52, 0x8, 0x1f ;  /* 0x0d001f0034217f89 */ /* 0x000ee800000e0000 */
[----:B------:R-:W3:Y:S01]  /*3640*/  SHFL.BFLY PT, R30, R55, 0x10, 0x1f ;  /* 0x0e001f00371e7f89 */ /* 0x000ee200000e0000 */
[----:B------:R-:W-:-:S03]  /*3650*/  FFMA R17, R38, 0.5, R17 ;  /* 0x3f00000026117823 */ /* 0x000fc60000000011 */
[----:B------:R-:W3:Y:S01]  /*3660*/  SHFL.BFLY PT, R39, R12, 0x8, 0x1f ;  /* 0x0d001f000c277f89 */ /* 0x000ee200000e0000 */
[----:B------:R-:W-:Y:S01]  /*3670*/  FMUL R40, R38, R38 ;  /* 0x0000002626287220 */ /* 0x000fe20000400000 */
[----:B0-----:R-:W-:Y:S01]  /*3680*/  FADD R45, -R46, R41 ;  /* 0x000000292e2d7221 */ /* 0x001fe20000000100 */
[----:B--2---:R-:W-:Y:S01]  /*3690*/  FADD R8, R27, R8 ;  /* 0x000000081b087221 */ /* 0x004fe20000000000 */
[----:B----4-:R-:W-:Y:S01]  /*36a0*/  FADD R38, -R49, R32 ;  /* 0x0000002031267221 */ /* 0x010fe20000000100 */
[----:B------:R-:W0:Y:S01]  /*36b0*/  SHFL.BFLY PT, R41, R42, 0x10, 0x1f ;  /* 0x0e001f002a297f89 */ /* 0x000e2200000e0000 */
[----:B------:R-:W-:-:S03]  /*36c0*/  FMUL R27, R40, 12 ;  /* 0x41400000281b7820 */ /* 0x000fc60000400000 */
[----:B------:R-:W2:Y:S01]  /*36d0*/  SHFL.BFLY PT, R32, R17, 0x4, 0x1f ;  /* 0x0c801f0011207f89 */ /* 0x000ea200000e0000 */
[----:B------:R-:W-:Y:S01]  /*36e0*/  FFMA R8, R27, 0.5, R8 ;  /* 0x3f0000001b087823 */ /* 0x000fe20000000008 */
[C---:B------:R-:W-:Y:S01]  /*36f0*/  FMUL R27, R45.reuse, R45 ;  /* 0x0000002d2d1b7220 */ /* 0x040fe20000400000 */
[C---:B------:R-:W-:Y:S01]  /*3700*/  FMUL R40, R38.reuse, R38 ;  /* 0x0000002626287220 */ /* 0x040fe20000400000 */
[----:B------:R-:W-:Y:S01]  /*3710*/  FFMA R49, R38, 0.5, R49 ;  /* 0x3f00000026317823 */ /* 0x000fe20000000031 */
[----:B------:R-:W-:Y:S01]  /*3720*/  FFMA R46, R45, 0.5, R46 ;  /* 0x3f0000002d2e7823 */ /* 0x000fe2000000002e */
[----:B-1----:R-:W-:Y:S01]  /*3730*/  FADD R28, R28, R43 ;  /* 0x0000002b1c1c7221 */ /* 0x002fe20000000000 */
[----:B------:R-:W-:Y:S01]  /*3740*/  FMUL R27, R27, 12 ;  /* 0x414000001b1b7820 */ /* 0x000fe20000400000 */
[----:B-----5:R-:W-:Y:S01]  /*3750*/  FADD R36, R31, R36 ;  /* 0x000000241f247221 */ /* 0x020fe20000000000 */
[----:B------:R-:W-:Y:S01]  /*3760*/  FMUL R31, R40, 12 ;  /* 0x41400000281f7820 */ /* 0x000fe20000400000 */
[----:B------:R-:W1:Y:S01]  /*3770*/  SHFL.BFLY PT, R47, R8, 0x4, 0x1f ;  /* 0x0c801f00082f7f89 */ /* 0x000e6200000e0000 */
[----:B---3--:R-:W-:Y:S01]  /*3780*/  FADD R33, -R52, R33 ;  /* 0x0000002134217221 */ /* 0x008fe20000000100 */
[----:B------:R-:W-:-:S02]  /*3790*/  FFMA R28, R27, 0.5, R28 ;  /* 0x3f0000001b1c7823 */ /* 0x000fc4000000001c */
[----:B------:R-:W3:Y:S01]  /*37a0*/  SHFL.BFLY PT, R38, R49, 0x4, 0x1f ;  /* 0x0c801f0031267f89 */ /* 0x000ee200000e0000 */
[----:B------:R-:W-:Y:S01]  /*37b0*/  FFMA R27, R31, 0.5, R36 ;  /* 0x3f0000001f1b7823 */ /* 0x000fe20000000024 */
[----:B------:R-:W-:Y:S02]  /*37c0*/  FADD R36, R30, -R55 ;  /* 0x800000371e247221 */ /* 0x000fe40000000000 */
[----:B------:R-:W4:Y:S01]  /*37d0*/  SHFL.BFLY PT, R45, R46, 0x4, 0x1f ;  /* 0x0c801f002e2d7f89 */ /* 0x000f2200000e0000 */
[----:B------:R-:W-:Y:S01]  /*37e0*/  FADD R30, R12, R39 ;  /* 0x000000270c1e7221 */ /* 0x000fe20000000000 */
[C---:B------:R-:W-:Y:S01]  /*37f0*/  FFMA R52, R33.reuse, 0.5, R52 ;  /* 0x3f00000021347823 */ /* 0x040fe20000000034 */
[----:B------:R-:W-:Y:S01]  /*3800*/  FMUL R12, R33, R33 ;  /* 0x00000021210c7220 */ /* 0x000fe20000400000 */
[C---:B------:R-:W-:Y:S01]  /*3810*/  FMUL R39, R36.reuse, R36 ;  /* 0x0000002424277220 */ /* 0x040fe20000400000 */
[----:B------:R-:W5:Y:S01]  /*3820*/  SHFL.BFLY PT, R43, R28, 0x4, 0x1f ;  /* 0x0c801f001c2b7f89 */ /* 0x000f6200000e0000 */
[----:B------:R-:W-:Y:S01]  /*3830*/  FFMA R55, R36, 0.5, R55 ;  /* 0x3f00000024377823 */ /* 0x000fe20000000037 */
[----:B------:R-:W-:-:S02]  /*3840*/  FMUL R31, R12, 12 ;  /* 0x414000000c1f7820 */ /* 0x000fc40000400000 */
[----:B------:R-:W5:Y:S01]  /*3850*/  SHFL.BFLY PT, R36, R27, 0x4, 0x1f ;  /* 0x0c801f001b247f89 */ /* 0x000f6200000e0000 */
[----:B0-----:R-:W-:Y:S01]  /*3860*/  FADD R12, R41, R42 ;  /* 0x0000002a290c7221 */ /* 0x001fe20000000000 */
[----:B------:R-:W-:Y:S02]  /*3870*/  FMUL R39, R39, 6 ;  /* 0x40c0000027277820 */ /* 0x000fe40000400000 */
[----:B------:R-:W0:Y:S01]  /*3880*/  SHFL.BFLY PT, R33, R52, 0x4, 0x1f ;  /* 0x0c801f0034217f89 */ /* 0x000e2200000e0000 */
[----:B--2---:R-:W-:Y:S01]  /*3890*/  FADD R40, -R17, R32 ;  /* 0x0000002011287221 */ /* 0x004fe20000000100 */
[----:B------:R-:W-:Y:S02]  /*38a0*/  FFMA R30, R31, 0.5, R30 ;  /* 0x3f0000001f1e7823 */ /* 0x000fe4000000001e */
[----:B------:R-:W2:Y:S01]  /*38b0*/  SHFL.BFLY PT, R32, R55, 0x8, 0x1f ;  /* 0x0d001f0037207f89 */ /* 0x000ea200000e0000 */
[----:B------:R-:W-:Y:S01]  /*38c0*/  FFMA R12, R39, 0.5, R12 ;  /* 0x3f000000270c7823 */ /* 0x000fe2000000000c */
[----:B------:R-:W-:-:S02]  /*38d0*/  FMUL R39, R40, R40 ;  /* 0x0000002828277220 */ /* 0x000fc40000400000 */
[----:B------:R-:W2:Y:S01]  /*38e0*/  SHFL.BFLY PT, R31, R30, 0x4, 0x1f ;  /* 0x0c801f001e1f7f89 */ /* 0x000ea200000e0000 */
[----:B-1----:R-:W-:Y:S01]  /*38f0*/  FADD R8, R8, R47 ;  /* 0x0000002f08087221 */ /* 0x002fe20000000000 */
[----:B------:R-:W-:Y:S02]  /*3900*/  FMUL R41, R39, 24 ;  /* 0x41c0000027297820 */ /* 0x000fe40000400000 */
[----:B------:R-:W1:Y:S01]  /*3910*/  SHFL.BFLY PT, R39, R12, 0x8, 0x1f ;  /* 0x0d001f000c277f89 */ /* 0x000e6200000e0000 */
[----:B---3--:R-:W-:Y:S01]  /*3920*/  FADD R42, -R49, R38 ;  /* 0x00000026312a7221 */ /* 0x008fe20000000100 */
[----:B----4-:R-:W-:Y:S01]  /*3930*/  FADD R45, -R46, R45 ;  /* 0x0000002d2e2d7221 */ /* 0x010fe20000000100 */
[----:B------:R-:W-:Y:S01]  /*3940*/  FFMA R8, R41, 0.5, R8 ;  /* 0x3f00000029087823 */ /* 0x000fe20000000008 */
[----:B------:R-:W-:Y:S01]  /*3950*/  FFMA R17, R40, 0.5, R17 ;  /* 0x3f00000028117823 */ /* 0x000fe20000000011 */
[----:B------:R-:W-:Y:S01]  /*3960*/  FMUL R41, R42, R42 ;  /* 0x0000002a2a297220 */ /* 0x000fe20000400000 */
[C---:B------:R-:W-:Y:S01]  /*3970*/  FMUL R40, R45.reuse, R45 ;  /* 0x0000002d2d287220 */ /* 0x040fe20000400000 */
[----:B------:R-:W-:Y:S01]  /*3980*/  FFMA R46, R45, 0.5, R46 ;  /* 0x3f0000002d2e7823 */ /* 0x000fe2000000002e */
[----:B-----5:R-:W-:Y:S01]  /*3990*/  FADD R43, R28, R43 ;  /* 0x0000002b1c2b7221 */ /* 0x020fe20000000000 */
[----:B------:R-:W3:Y:S01]  /*39a0*/  SHFL.BFLY PT, R45, R8, 0x2, 0x1f ;  /* 0x0c401f00082d7f89 */ /* 0x000ee200000e0000 */
[----:B------:R-:W-:Y:S01]  /*39b0*/  FMUL R41, R41, 24 ;  /* 0x41c0000029297820 */ /* 0x000fe20000400000 */
[----:B------:R-:W-:Y:S01]  /*39c0*/  FADD R28, R27, R36 ;  /* 0x000000241b1c7221 */ /* 0x000fe20000000000 */
[----:B0-----:R-:W-:Y:S01]  /*39d0*/  FADD R33, -R52, R33 ;  /* 0x0000002134217221 */ /* 0x001fe20000000100 */
[----:B------:R-:W0:Y:S01]  /*39e0*/  SHFL.BFLY PT, R38, R17, 0x2, 0x1f ;  /* 0x0c401f0011267f89 */ /* 0x000e2200000e0000 */
[----:B------:R-:W-:Y:S01]  /*39f0*/  FMUL R40, R40, 24 ;  /* 0x41c0000028287820 */ /* 0x000fe20000400000 */
[----:B------:R-:W-:Y:S01]  /*3a00*/  FFMA R28, R41, 0.5, R28 ;  /* 0x3f000000291c7823 */ /* 0x000fe2000000001c */
[----:B--2---:R-:W-:Y:S01]  /*3a10*/  FADD R32, -R55, R32 ;  /* 0x0000002037207221 */ /* 0x004fe20000000100 */
[C---:B------:R-:W-:Y:S01]  /*3a20*/  FFMA R52, R33.reuse, 0.5, R52 ;  /* 0x3f00000021347823 */ /* 0x040fe20000000034 */
[----:B------:R-:W2:Y:S01]  /*3a30*/  SHFL.BFLY PT, R41, R46, 0x2, 0x1f ;  /* 0x0c401f002e297f89 */ /* 0x000ea200000e0000 */
[----:B------:R-:W-:Y:S01]  /*3a40*/  FMUL R33, R33, R33 ;  /* 0x0000002121217220 */ /* 0x000fe20000400000 */
[----:B------:R-:W-:Y:S01]  /*3a50*/  FFMA R49, R42, 0.5, R49 ;  /* 0x3f0000002a317823 */ /* 0x000fe20000000031 */
[----:B------:R-:W-:Y:S01]  /*3a60*/  FFMA R27, R40, 0.5, R43 ;  /* 0x3f000000281b7823 */ /* 0x000fe2000000002b */
[C---:B------:R-:W-:Y:S01]  /*3a70*/  FFMA R55, R32.reuse, 0.5, R55 ;  /* 0x3f00000020377823 */ /* 0x040fe20000000037 */
[----:B------:R-:W-:Y:S01]  /*3a80*/  FMUL R36, R32, R32 ;  /* 0x0000002020247220 */ /* 0x000fe20000400000 */
[----:B------:R-:W-:Y:S01]  /*3a90*/  FADD R31, R30, R31 ;  /* 0x0000001f1e1f7221 */ /* 0x000fe20000000000 */
[----:B------:R-:W-:Y:S01]  /*3aa0*/  FMUL R32, R33, 24 ;  /* 0x41c0000021207820 */ /* 0x000fe20000400000 */
[----:B------:R-:W4:Y:S01]  /*3ab0*/  SHFL.BFLY PT, R30, R49, 0x2, 0x1f ;  /* 0x0c401f00311e7f89 */ /* 0x000f2200000e0000 */
[----:B------:R-:W-:Y:S01]  /*3ac0*/  FMUL R33, R36, 12 ;  /* 0x4140000024217820 */ /* 0x000fe20000400000 */
[----:B-1----:R-:W-:Y:S01]  /*3ad0*/  FADD R12, R12, R39 ;  /* 0x000000270c0c7221 */ /* 0x002fe20000000000 */
[----:B------:R-:W-:Y:S01]  /*3ae0*/  FFMA R32, R32, 0.5, R31 ;  /* 0x3f00000020207823 */ /* 0x000fe2000000001f */
[----:B------:R-:W1:Y:S04]  /*3af0*/  SHFL.BFLY PT, R40, R27, 0x2, 0x1f ;  /* 0x0c401f001b287f89 */ /* 0x000e6800000e0000 */
[----:B------:R-:W5:Y:S01]  /*3b00*/  SHFL.BFLY PT, R36, R55, 0x4, 0x1f ;  /* 0x0c801f0037247f89 */ /* 0x000f6200000e0000 */
[----:B------:R-:W-:-:S03]  /*3b10*/  FFMA R31, R33, 0.5, R12 ;  /* 0x3f000000211f7823 */ /* 0x000fc6000000000c */
[----:B------:R-:W5:Y:S04]  /*3b20*/  SHFL.BFLY PT, R39, R52, 0x2, 0x1f ;  /* 0x0c401f0034277f89 */ /* 0x000f6800000e0000 */
[----:B------:R-:W5:Y:S01]  /*3b30*/  SHFL.BFLY PT, R33, R32, 0x2, 0x1f ;  /* 0x0c401f0020217f89 */ /* 0x000f6200000e0000 */
[----:B---3--:R-:W-:Y:S01]  /*3b40*/  FADD R12, R8, R45 ;  /* 0x0000002d080c7221 */ /* 0x008fe20000000000 */
[----:B0-----:R-:W-:Y:S02]  /*3b50*/  FADD R38, -R17, R38 ;  /* 0x0000002611267221 */ /* 0x001fe40000000100 */
[----:B------:R-:W0:Y:S04]  /*3b60*/  SHFL.BFLY PT, R43, R28, 0x2, 0x1f ;  /* 0x0c401f001c2b7f89 */ /* 0x000e2800000e0000 */
[----:B------:R-:W3:Y:S01]  /*3b70*/  SHFL.BFLY PT, R8, R31, 0x4, 0x1f ;  /* 0x0c801f001f087f89 */ /* 0x000ee200000e0000 */
[C---:B------:R-:W-:Y:S01]  /*3b80*/  FFMA R17, R38.reuse, 0.5, R17 ;  /* 0x3f00000026117823 */ /* 0x040fe20000000011 */
[----:B------:R-:W-:Y:S01]  /*3b90*/  FMUL R38, R38, R38 ;  /* 0x0000002626267220 */ /* 0x000fe20000400000 */
[----:B--2---:R-:W-:-:S03]  /*3ba0*/  FADD R41, -R46, R41 ;  /* 0x000000292e297221 */ /* 0x004fc60000000100 */
[----:B------:R-:W-:Y:S01]  /*3bb0*/  FMUL R45, R38, 48 ;  /* 0x42400000262d7820 */ /* 0x000fe20000400000 */
[----:B------:R-:W-:Y:S01]  /*3bc0*/  FMUL R38, R41, R41 ;  /* 0x0000002929267220 */ /* 0x000fe20000400000 */
[----:B----4-:R-:W-:Y:S01]  /*3bd0*/  FADD R42, -R49, R30 ;  /* 0x0000001e312a7221 */ /* 0x010fe20000000100 */
[----:B-1----:R-:W-:Y:S02]  /*3be0*/  FADD R30, R27, R40 ;  /* 0x000000281b1e7221 */ /* 0x002fe40000000000 */
[----:B------:R-:W-:Y:S01]  /*3bf0*/  FMUL R27, R38, 48 ;  /* 0x42400000261b7820 */ /* 0x000fe20000400000 */
[----:B-----5:R-:W-:Y:S01]  /*3c00*/  FADD R38, -R55, R36 ;  /* 0x0000002437267221 */ /* 0x020fe20000000100 */
[----:B------:R-:W-:Y:S01]  /*3c10*/  FADD R39, -R52, R39 ;  /* 0x0000002734277221 */ /* 0x000fe20000000100 */
[----:B------:R-:W-:Y:S02]  /*3c20*/  FADD R33, R32, R33 ;  /* 0x0000002120217221 */ /* 0x000fe40000000000 */
[C---:B------:R-:W-:Y:S01]  /*3c30*/  FFMA R55, R38.reuse, 0.5, R55 ;  /* 0x3f00000026377823 */ /* 0x040fe20000000037 */
[----:B------:R-:W-:Y:S01]  /*3c40*/  FMUL R32, R38, R38 ;  /* 0x0000002626207220 */ /* 0x000fe20000400000 */
[----:B------:R-:W-:Y:S01]  /*3c50*/  F2FP.BF16.F32.PACK_AB R9, R16, R9 ;  /* 0x000000091009723e */ /* 0x000fe200000010ff */
[----:B------:R-:W-:Y:S01]  /*3c60*/  BAR.SYNC.DEFER_BLOCKING 0x0 ;  /* 0x0000000000007b1d */ /* 0x000fe20000010000 */
[----:B0-----:R-:W-:Y:S01]  /*3c70*/  FADD R43, R28, R43 ;  /* 0x0000002b1c2b7221 */ /* 0x001fe20000000000 */
[----:B------:R-:W-:Y:S01]  /*3c80*/  FMUL R40, R42, R42 ;  /* 0x0000002a2a287220 */ /* 0x000fe20000400000 */
[C---:B------:R-:W-:Y:S01]  /*3c90*/  FMUL R36, R39.reuse, R39 ;  /* 0x0000002727247220 */ /* 0x040fe20000400000 */
[----:B------:R-:W-:Y:S01]  /*3ca0*/  FFMA R28, R39, 0.5, R52 ;  /* 0x3f000000271c7823 */ /* 0x000fe20000000034 */
[----:B---3--:R-:W-:Y:S01]  /*3cb0*/  FADD R8, R31, R8 ;  /* 0x000000081f087221 */ /* 0x008fe20000000000 */
[----:B------:R-:W-:Y:S01]  /*3cc0*/  FMUL R39, R32, 24 ;  /* 0x41c0000020277820 */ /* 0x000fe20000400000 */
[----:B------:R-:W0:Y:S01]  /*3cd0*/  SHFL.BFLY PT, R16, R55, 0x2, 0x1f ;  /* 0x0c401f0037107f89 */ /* 0x000e2200000e0000 */
[----:B------:R-:W-:Y:S01]  /*3ce0*/  PRMT R32, R9, 0x7632, R32 ;  /* 0x0000763209207816 */ /* 0x000fe20000000020 */
[----:B------:R-:W-:Y:S01]  /*3cf0*/  FMUL R40, R40, 48 ;  /* 0x4240000028287820 */ /* 0x000fe20000400000 */
[----:B------:R-:W-:Y:S01]  /*3d00*/  FMUL R36, R36, 48 ;  /* 0x4240000024247820 */ /* 0x000fe20000400000 */
[----:B------:R-:W-:Y:S01]  /*3d10*/  FFMA R39, R39, 0.5, R8 ;  /* 0x3f00000027277823 */ /* 0x000fe20000000008 */
[----:B------:R-:W-:-:S02]  /*3d20*/  F2FP.BF16.F32.PACK_AB R11, R18, R11 ;  /* 0x0000000b120b723e */ /* 0x000fc400000010ff */
[----:B------:R-:W-:Y:S02]  /*3d30*/  F2FP.BF16.F32.PACK_AB R14, R14, R15 ;  /* 0x0000000f0e0e723e */ /* 0x000fe400000010ff */
[----:B------:R-:W-:Y:S01]  /*3d40*/  F2FP.BF16.F32.PACK_AB R10, R10, R13 ;  /* 0x0000000d0a0a723e */ /* 0x000fe200000010ff */
[----:B------:R-:W-:Y:S01]  /*3d50*/  FFMA R30, R27, 0.5, R30 ;  /* 0x3f0000001b1e7823 */ /* 0x000fe2000000001e */
[----:B------:R-:W-:Y:S01]  /*3d60*/  FFMA R27, R40, 0.5, R43 ;  /* 0x3f000000281b7823 */ /* 0x000fe2000000002b */
[--C-:B------:R-:W-:Y:S01]  /*3d70*/  FFMA R31, R36, 0.5, R33.reuse ;  /* 0x3f000000241f7823 */ /* 0x100fe20000000021 */
[----:B------:R-:W-:Y:S01]  /*3d80*/  PRMT R33, R11, 0x7632, R33 ;  /* 0x000076320b217816 */ /* 0x000fe20000000021 */
[----:B------:R-:W1:Y:S01]  /*3d90*/  SHFL.BFLY PT, R18, R39, 0x2, 0x1f ;  /* 0x0c401f0027127f89 */ /* 0x000e6200000e0000 */
[----:B------:R-:W-:Y:S02]  /*3da0*/  PRMT R36, R14, 0x7632, R36 ;  /* 0x000076320e247816 */ /* 0x000fe40000000024 */
[C---:B------:R-:W-:Y:S01]  /*3db0*/  PRMT R40, R10.reuse, 0x7610, R40 ;  /* 0x000076100a287816 */ /* 0x040fe20000000028 */
[----:B------:R2:W-:Y:S04]  /*3dc0*/  STS.U16 [R2+0x410], R32 ;  /* 0x0004102002007388 */ /* 0x0005e80000000400 */
[----:B------:R3:W-:Y:S01]  /*3dd0*/  STS.U16 [R2], R9 ;  /* 0x0000000902007388 */ /* 0x0007e20000000400 */
[----:B--2---:R-:W-:-:S03]  /*3de0*/  PRMT R32, R10, 0x7632, R32 ;  /* 0x000076320a207816 */ /* 0x004fc60000000020 */
[----:B------:R-:W-:Y:S04]  /*3df0*/  STS.U16 [R2+0x820], R11 ;  /* 0x0008200b02007388 */ /* 0x000fe80000000400 */
[----:B------:R-:W-:Y:S04]  /*3e00*/  STS.U16 [R2+0xc30], R33 ;  /* 0x000c302102007388 */ /* 0x000fe80000000400 */
[----:B------:R-:W2:Y:S04]  /*3e10*/  SHFL.BFLY PT, R8, R17, 0x1, 0x1f ;  /* 0x0c201f0011087f89 */ /* 0x000ea800000e0000 */
[----:B------:R-:W-:Y:S04]  /*3e20*/  STS.U16 [R2+0x1040], R14 ;  /* 0x0010400e02007388 */ /* 0x000fe80000000400 */
[----:B------:R-:W-:Y:S04]  /*3e30*/  STS.U16 [R2+0x1450], R36 ;  /* 0x0014502402007388 */ /* 0x000fe80000000400 */
[----:B------:R-:W-:Y:S04]  /*3e40*/  STS.U16 [R2+0x1860], R40 ;  /* 0x0018602802007388 */ /* 0x000fe80000000400 */
[----:B------:R2:W-:Y:S01]  /*3e50*/  STS.U16 [R2+0x1c70], R32 ;  /* 0x001c702002007388 */ /* 0x0005e20000000400 */
[----:B0-----:R-:W-:-:S04]  /*3e60*/  FADD R16, -R55, R16 ;  /* 0x0000001037107221 */ /* 0x001fc80000000100 */
[----:B---3--:R-:W-:Y:S01]  /*3e70*/  FMUL R9, R16, R16 ;  /* 0x0000001010097220 */ /* 0x008fe20000400000 */
[----:B-1----:R-:W-:-:S03]  /*3e80*/  FADD R15, R39, R18 ;  /* 0x00000012270f7221 */ /* 0x002fc60000000000 */
[----:B------:R-:W-:Y:S01]  /*3e90*/  FMUL R10, R9, 48 ;  /* 0x42400000090a7820 */ /* 0x000fe20000400000 */
[----:B--2---:R-:W-:Y:S01]  /*3ea0*/  FADD R32, -R17, R8 ;  /* 0x0000000811207221 */ /* 0x004fe20000000100 */
[----:B------:R-:W-:Y:S02]  /*3eb0*/  FFMA R12, R45, 0.5, R12 ;  /* 0x3f0000002d0c7823 */ /* 0x000fe4000000000c */
[----:B------:R-:W-:Y:S01]  /*3ec0*/  FFMA R15, R10, 0.5, R15 ;  /* 0x3f0000000a0f7823 */ /* 0x000fe2000000000f */
[----:B------:R-:W-:Y:S01]  /*3ed0*/  BAR.SYNC.DEFER_BLOCKING 0x0 ;  /* 0x0000000000007b1d */ /* 0x000fe20000010000 */
[----:B------:R-:W-:Y:S01]  /*3ee0*/  FFMA R46, R41, 0.5, R46 ;  /* 0x3f000000292e7823 */ /* 0x000fe2000000002e */
[----:B------:R-:W-:-:S04]  /*3ef0*/  FFMA R49, R42, 0.5, R49 ;  /* 0x3f0000002a317823 */ /* 0x000fc80000000031 */
[----:B------:R-:W0:Y:S04]  /*3f00*/  SHFL.BFLY PT, R41, R12, 0x1, 0x1f ;  /* 0x0c201f000c297f89 */ /* 0x000e2800000e0000 */
[----:B------:R-:W-:Y:S04]  /*3f10*/  LDS.128 R8, [R0] ;  /* 0x0000000000087984 */ /* 0x000fe80000000c00 */
[----:B------:R-:W1:Y:S01]  /*3f20*/  SHFL.BFLY PT, R38, R49, 0x1, 0x1f ;  /* 0x0c201f0031267f89 */ /* 0x000e6200000e0000 */
[----:B------:R-:W2:Y:S01]  /*3f30*/  S2R R13, SR_TID.X ;  /* 0x00000000000d7919 */ /* 0x000ea20000002100 */
[----:B------:R-:W-:-:S02]  /*3f40*/  FFMA R14, R16, 0.5, R55 ;  /* 0x3f000000100e7823 */ /* 0x000fc40000000037 */
[----:B------:R-:W3:Y:S04]  /*3f50*/  SHFL.BFLY PT, R18, R27, 0x1, 0x1f ;  /* 0x0c201f001b127f89 */ /* 0x000ee800000e0000 */
[----:B------:R-:W4:Y:S04]  /*3f60*/  SHFL.BFLY PT, R43, R46, 0x1, 0x1f ;  /* 0x0c201f002e2b7f89 */ /* 0x000f2800000e0000 */
[----:B------:R-:W5:Y:S04]  /*3f70*/  SHFL.BFLY PT, R39, R28, 0x1, 0x1f ;  /* 0x0c201f001c277f89 */ /* 0x000f6800000e0000 */
[----:B------:R-:W2:Y:S01]  /*3f80*/  SHFL.BFLY PT, R33, R14, 0x1, 0x1f ;  /* 0x0c201f000e217f89 */ /* 0x000ea200000e0000 */
[----:B0-----:R-:W-:-:S03]  /*3f90*/  FADD R41, R12, R41 ;  /* 0x000000290c297221 */ /* 0x001fc60000000000 */
[----:B------:R-:W0:Y:S01]  /*3fa0*/  SHFL.BFLY PT, R16, R31, 0x1, 0x1f ;  /* 0x0c201f001f107f89 */ /* 0x000e2200000e0000 */
[----:B------:R-:W0:Y:S03]  /*3fb0*/  S2UR UR4, SR_CgaCtaId ;  /* 0x00000000000479c3 */ /* 0x000e260000008800 */
[----:B------:R-:W0:Y:S04]  /*3fc0*/  SHFL.BFLY PT, R45, R30, 0x1, 0x1f ;  /* 0x0c201f001e2d7f89 */ /* 0x000e2800000e0000 */
[----:B------:R-:W0:Y:S01]  /*3fd0*/  SHFL.BFLY PT, R12, R15, 0x1, 0x1f ;  /* 0x0c201f000f0c7f89 */ /* 0x000e2200000e0000 */
[----:B-1----:R-:W-:-:S03]  /*3fe0*/  FADD R38, -R49, R38 ;  /* 0x0000002631267221 */ /* 0x002fc60000000100 */
[----:B------:R1:W-:Y:S01]  /*3ff0*/  STG.E.128 desc[UR6][R24.64], R8 ;  /* 0x0000000818007986 */ /* 0x0003e2000c101d06 */
[C---:B------:R-:W-:Y:S01]  /*4000*/  FFMA R49, R38.reuse, 0.5, R49 ;  /* 0x3f00000026317823 */ /* 0x040fe20000000031 */
[----:B------:R-:W-:Y:S01]  /*4010*/  FMUL R38, R38, R38 ;  /* 0x0000002626267220 */ /* 0x000fe20000400000 */
[----:B---3--:R-:W-:Y:S01]  /*4020*/  FADD R18, R27, R18 ;  /* 0x000000121b127221 */ /* 0x008fe20000000000 */
[----:B----4-:R-:W-:Y:S01]  /*4030*/  FADD R43, -R46, R43 ;  /* 0x0000002b2e2b7221 */ /* 0x010fe20000000100 */
[----:B--2---:R-:W-:Y:S01]  /*4040*/  LOP3.LUT P0, RZ, R13, 0x1f, RZ, 0xc0, !PT ;  /* 0x0000001f0dff7812 */ /* 0x004fe2000780c0ff */
[----:B------:R-:W-:Y:S01]  /*4050*/  FMUL R27, R38, 96 ;  /* 0x42c00000261b7820 */ /* 0x000fe20000400000 */
[----:B-----5:R-:W-:Y:S01]  /*4060*/  FADD R39, -R28, R39 ;  /* 0x000000271c277221 */ /* 0x020fe20000000100 */
[----:B------:R-:W-:Y:S01]  /*4070*/  FADD R33, -R14, R33 ;  /* 0x000000210e217221 */ /* 0x000fe20000000100 */
[C---:B------:R-:W-:Y:S01]  /*4080*/  FFMA R17, R32.reuse, 0.5, R17 ;  /* 0x3f00000020117823 */ /* 0x040fe20000000011 */
[----:B------:R-:W-:Y:S01]  /*4090*/  FMUL R32, R32, R32 ;  /* 0x0000002020207220 */ /* 0x000fe20000400000 */
[----:B------:R-:W-:Y:S01]  /*40a0*/  FMUL R36, R43, R43 ;  /* 0x0000002b2b247220 */ /* 0x000fe20000400000 */
[----:B0-----:R-:W-:Y:S01]  /*40b0*/  FADD R16, R31, R16 ;  /* 0x000000101f107221 */ /* 0x001fe20000000000 */
[----:B------:R-:W-:Y:S01]  /*40c0*/  FFMA R18, R27, 0.5, R18 ;  /* 0x3f0000001b127823 */ /* 0x000fe20000000012 */
[----:B------:R-:W-:Y:S01]  /*40d0*/  FMUL R31, R39, R39 ;  /* 0x00000027271f7220 */ /* 0x000fe20000400000 */
[----:B------:R-:W-:Y:S01]  /*40e0*/  FMUL R27, R33, R33 ;  /* 0x00000021211b7220 */ /* 0x000fe20000400000 */
[----:B------:R-:W-:Y:S01]  /*40f0*/  FMUL R32, R32, 96 ;  /* 0x42c0000020207820 */ /* 0x000fe20000400000 */
[----:B------:R-:W-:Y:S01]  /*4100*/  UMOV UR5, 0x400 ;  /* 0x0000040000057882 */ /* 0x000fe20000000000 */
[----:B------:R-:W-:Y:S01]  /*4110*/  FADD R45, R30, R45 ;  /* 0x0000002d1e2d7221 */ /* 0x000fe20000000000 */
[----:B------:R-:W-:Y:S01]  /*4120*/  FMUL R36, R36, 96 ;  /* 0x42c0000024247820 */ /* 0x000fe20000400000 */
[----:B------:R-:W-:Y:S01]  /*4130*/  FADD R12, R15, R12 ;  /* 0x0000000c0f0c7221 */ /* 0x000fe20000000000 */
[----:B------:R-:W-:Y:S01]  /*4140*/  FMUL R31, R31, 96 ;  /* 0x42c000001f1f7820 */ /* 0x000fe20000400000 */
[----:B------:R-:W-:Y:S01]  /*4150*/  FMUL R27, R27, 96 ;  /* 0x42c000001b1b7820 */ /* 0x000fe20000400000 */
[----:B------:R-:W-:Y:S01]  /*4160*/  SHF.R.U32.HI R15, RZ, 0x3, R13 ;  /* 0x00000003ff0f7819 */ /* 0x000fe2000001160d */
[----:B------:R-:W-:Y:S01]  /*4170*/  UPRMT UR4, UR4, 0x654, UR5 ;  /* 0x0000065404047896 */ /* 0x000fe20008000005 */
[----:B------:R-:W-:Y:S01]  /*4180*/  BAR.SYNC.DEFER_BLOCKING 0x0 ;  /* 0x0000000000007b1d */ /* 0x000fe20000010000 */
[----:B------:R-:W-:Y:S01]  /*4190*/  FFMA R30, R32, 0.5, R41 ;  /* 0x3f000000201e7823 */ /* 0x000fe20000000029 */
[----:B------:R-:W-:Y:S01]  /*41a0*/  FFMA R32, R36, 0.5, R45 ;  /* 0x3f00000024207823 */ /* 0x000fe2000000002d */
[----:B------:R-:W-:Y:S01]  /*41b0*/  FFMA R46, R43, 0.5, R46 ;  /* 0x3f0000002b2e7823 */ /* 0x000fe2000000002e */
[----:B------:R-:W-:Y:S01]  /*41c0*/  FFMA R28, R39, 0.5, R28 ;  /* 0x3f000000271c7823 */ /* 0x000fe2000000001c */
[----:B------:R-:W-:Y:S01]  /*41d0*/  FFMA R16, R31, 0.5, R16 ;  /* 0x3f0000001f107823 */ /* 0x000fe20000000010 */
[----:B------:R-:W-:Y:S01]  /*41e0*/  FFMA R14, R33, 0.5, R14 ;  /* 0x3f000000210e7823 */ /* 0x000fe2000000000e */
[----:B------:R-:W-:Y:S01]  /*41f0*/  FFMA R12, R27, 0.5, R12 ;  /* 0x3f0000001b0c7823 */ /* 0x000fe2000000000c */
[----:B------:R-:W-:-:S02]  /*4200*/  LOP3.LUT R15, R15, 0x3c, RZ, 0xc0, !PT ;  /* 0x0000003c0f0f7812 */ /* 0x000fc400078ec0ff */
[----:B------:R-:W-:Y:S02]  /*4210*/  @!P0 MOV R36, 0x43400000 ;  /* 0x4340000000248802 */ /* 0x000fe40000000f00 */
[----:B------:R-:W-:Y:S02]  /*4220*/  @!P0 MOV R38, 0x43400000 ;  /* 0x4340000000268802 */ /* 0x000fe40000000f00 */
[----:B------:R-:W-:Y:S02]  /*4230*/  @!P0 MOV R40, 0x43400000 ;  /* 0x4340000000288802 */ /* 0x000fe40000000f00 */
[----:B------:R-:W-:Y:S02]  /*4240*/  @!P0 MOV R42, 0x43400000 ;  /* 0x43400000002a8802 */ /* 0x000fe40000000f00 */
[----:B------:R-:W-:Y:S02]  /*4250*/  @!P0 MOV R44, 0x43400000 ;  /* 0x43400000002c8802 */ /* 0x000fe40000000f00 */
[----:B------:R-:W-:-:S02]  /*4260*/  @!P0 MOV R48, 0x43400000 ;  /* 0x4340000000308802 */ /* 0x000fc40000000f00 */
[----:B------:R-:W-:Y:S02]  /*4270*/  @!P0 MOV R50, 0x43400000 ;  /* 0x4340000000328802 */ /* 0x000fe40000000f00 */
[----:B------:R-:W-:Y:S01]  /*4280*/  @!P0 MOV R52, 0x43400000 ;  /* 0x4340000000348802 */ /* 0x000fe20000000f00 */
[----:B------:R-:W-:Y:S04]  /*4290*/  @!P0 STS [R15+UR4+0x400], R36 ;  /* 0x000400240f008988 */ /* 0x000fe80008000804 */
[----:B------:R-:W-:Y:S04]  /*42a0*/  @!P0 STS [R15+UR4+0x440], R38 ;  /* 0x000440260f008988 */ /* 0x000fe80008000804 */
[----:B------:R-:W-:Y:S04]  /*42b0*/  @!P0 STS [R15+UR4+0x480], R40 ;  /* 0x000480280f008988 */ /* 0x000fe80008000804 */
[----:B------:R-:W-:Y:S04]  /*42c0*/  @!P0 STS [R15+UR4+0x4c0], R42 ;  /* 0x0004c02a0f008988 */ /* 0x000fe80008000804 */
[----:B------:R-:W-:Y:S04]  /*42d0*/  @!P0 STS [R15+UR4+0x500], R44 ;  /* 0x0005002c0f008988 */ /* 0x000fe80008000804 */
[----:B------:R-:W-:Y:S04]  /*42e0*/  @!P0 STS [R15+UR4+0x540], R48 ;  /* 0x000540300f008988 */ /* 0x000fe80008000804 */
[----:B------:R-:W-:Y:S04]  /*42f0*/  @!P0 STS [R15+UR4+0x580], R50 ;  /* 0x000580320f008988 */ /* 0x000fe80008000804 */
[----:B------:R-:W-:Y:S04]  /*4300*/  @!P0 STS [R15+UR4+0x5c0], R52 ;  /* 0x0005c0340f008988 */ /* 0x000fe80008000804 */
[----:B------:R-:W-:Y:S04]  /*4310*/  @!P0 STS [R15+UR4], R19 ;  /* 0x000000130f008988 */ /* 0x000fe80008000804 */
        /* <DEDUP_REMOVED lines=14> */
[----:B------:R-:W-:Y:S01]  /*4400*/  @!P0 STS [R15+UR4+0x3c0], R12 ;  /* 0x0003c00c0f008988 */ /* 0x000fe20008000804 */
[----:B------:R-:W-:Y:S01]  /*4410*/  BAR.SYNC.DEFER_BLOCKING 0x0 ;  /* 0x0000000000007b1d */ /* 0x000fe20000010000 */
[----:B------:R-:W-:-:S02]  /*4420*/  ISETP.GE.AND P1, PT, R13, 0x80, PT ;  /* 0x000000800d00780c */ /* 0x000fc40003f26270 */
[----:B-1----:R-:W-:-:S11]  /*4430*/  LEA R8, R13, UR4, 0x2 ;  /* 0x000000040d087c11 */ /* 0x002fd6000f8e10ff */
[----:B------:R-:W0:Y:S04]  /*4440*/  @!P1 LDS R6, [R8+0x400] ;  /* 0x0004000008069984 */ /* 0x000e280000000800 */
[----:B------:R-:W-:Y:S04]  /*4450*/  @!P1 LDS R7, [R8] ;  /* 0x0000000008079984 */ /* 0x000fe80000000800 */
[----:B------:R-:W-:Y:S04]  /*4460*/  @!P1 LDS R3, [R8+0x200] ;  /* 0x0002000008039984 */ /* 0x000fe80000000800 */
[----:B0-----:R-:W0:Y:S02]  /*4470*/  SHFL.BFLY PT, R9, R6, 0x8, 0x1f ;  /* 0x0d001f0006097f89 */ /* 0x001e2400000e0000 */
[----:B0-----:R-:W-:-:S05]  /*4480*/  FADD R11, R6, R9 ;  /* 0x00000009060b7221 */ /* 0x001fca0000000000 */
[C---:B------:R-:W-:Y:S01]  /*4490*/  FSETP.GEU.AND P1, PT, |R11|.reuse, 1.175494350822287508e-38, PT ;  /* 0x008000000b00780b */ /* 0x040fe20003f2e200 */
[C---:B------:R-:W-:Y:S01]  /*44a0*/  FMUL R10, R11.reuse, 0.25 ;  /* 0x3e8000000b0a7820 */ /* 0x040fe20000400000 */
[----:B------:R-:W-:Y:S01]  /*44b0*/  FSETP.GT.AND P0, PT, |R11|, 8.50705917302346158658e+37, PT ;  /* 0x7e8000000b00780b */ /* 0x000fe20003f04200 */
[----:B------:R-:W0:Y:S03]  /*44c0*/  SHFL.BFLY PT, R16, R11, 0x4, 0x1f ;  /* 0x0c801f000b107f89 */ /* 0x000e2600000e0000 */
[----:B------:R-:W-:Y:S02]  /*44d0*/  FSEL R14, R10, R11, P0 ;  /* 0x0000000b0a0e7208 */ /* 0x000fe40000000000 */
[----:B------:R-:W1:Y:S05]  /*44e0*/  SHFL.BFLY PT, R10, R7, 0x8, 0x1f ;  /* 0x0d001f00070a7f89 */ /* 0x000e6a00000e0000 */
[----:B------:R-:W-:Y:S01]  /*44f0*/  @!P1 FMUL R14, R14, 16777216 ;  /* 0x4b8000000e0e9820 */ /* 0x000fe20000400000 */
[----:B------:R-:W2:Y:S05]  /*4500*/  SHFL.BFLY PT, R12, R3, 0x8, 0x1f ;  /* 0x0d001f00030c7f89 */ /* 0x000eaa00000e0000 */
[----:B------:R-:W3:Y:S01]  /*4510*/  MUFU.RCP R14, R14 ;  /* 0x0000000e000e7308 */ /* 0x000ee20000001000 */
[----:B------:R-:W-:-:S04]  /*4520*/  @P0 FMUL R9, R9, 0.25 ;  /* 0x3e80000009090820 */ /* 0x000fc80000400000 */
[----:B------:R-:W-:Y:S01]  /*4530*/  @!P1 FMUL R9, R9, 16777216 ;  /* 0x4b80000009099820 */ /* 0x000fe20000400000 */
[C---:B0-----:R-:W-:Y:S01]  /*4540*/  FADD R17, R11.reuse, R16 ;  /* 0x000000100b117221 */ /* 0x041fe20000000000 */
[----:B------:R-:W-:-:S04]  /*4550*/  FSETP.NEU.AND P1, PT, R11, RZ, PT ;  /* 0x000000ff0b00720b */ /* 0x000fc80003f2d000 */
[C---:B------:R-:W-:Y:S01]  /*4560*/  FSETP.GEU.AND P2, PT, |R17|.reuse, 1.175494350822287508e-38, PT ;  /* 0x008000001100780b */ /* 0x040fe20003f4e200 */
[----:B---3--:R-:W-:Y:S01]  /*4570*/  FMUL R9, R14, R9 ;  /* 0x000000090e097220 */ /* 0x008fe20000400000 */
[----:B------:R-:W-:Y:S01]  /*4580*/  FMUL R18, R17, 0.25 ;  /* 0x3e80000011127820 */ /* 0x000fe20000400000 */
[----:B-1----:R-:W-:Y:S01]  /*4590*/  FADD R10, -R7, R10 ;  /* 0x0000000a070a7221 */ /* 0x002fe20000000100 */
[----:B------:R-:W-:Y:S01]  /*45a0*/  FSETP.GT.AND P0, PT, |R17|, 8.50705917302346158658e+37, PT ;  /* 0x7e8000001100780b */ /* 0x000fe20003f04200 */
[----:B------:R-:W0:Y:S01]  /*45b0*/  SHFL.BFLY PT, R14, R17, 0x2, 0x1f ;  /* 0x0c401f00110e7f89 */ /* 0x000e2200000e0000 */
[----:B------:R-:W-:Y:S01]  /*45c0*/  FSEL R9, R9, RZ, P1 ;  /* 0x000000ff09097208 */ /* 0x000fe20000800000 */
[----:B------:R-:W-:Y:S01]  /*45d0*/  FMUL R15, R10, R10 ;  /* 0x0000000a0a0f7220 */ /* 0x000fe20000400000 */
[----:B------:R-:W-:-:S03]  /*45e0*/  FSEL R18, R18, R17, P0 ;  /* 0x0000001112127208 */ /* 0x000fc60000000000 */
[----:B------:R-:W-:Y:S01]  /*45f0*/  FFMA R7, R10, R9, R7 ;  /* 0x000000090a077223 */ /* 0x000fe20000000007 */
[----:B--2---:R-:W-:Y:S01]  /*4600*/  FADD R12, R3, R12 ;  /* 0x0000000c030c7221 */ /* 0x004fe20000000000 */
[----:B------:R-:W-:Y:S01]  /*4610*/  FMUL R15, R6, R15 ;  /* 0x0000000f060f7220 */ /* 0x000fe20000400000 */
[----:B------:R-:W-:Y:S02]  /*4620*/  @!P2 FMUL R18, R18, 16777216 ;  /* 0x4b8000001212a820 */ /* 0x000fe40000400000 */
[----:B------:R-:W1:Y:S01]  /*4630*/  SHFL.BFLY PT, R6, R7, 0x4, 0x1f ;  /* 0x0c801f0007067f89 */ /* 0x000e6200000e0000 */
[----:B------:R-:W-:Y:S02]  /*4640*/  FFMA R12, R9, R15, R12 ;  /* 0x0000000f090c7223 */ /* 0x000fe4000000000c */
[----:B------:R-:W2:Y:S03]  /*4650*/  MUFU.RCP R9, R18 ;  /* 0x0000001200097308 */ /* 0x000ea60000001000 */
[----:B------:R-:W3:Y:S01]  /*4660*/  SHFL.BFLY PT, R3, R12, 0x4, 0x1f ;  /* 0x0c801f000c037f89 */ /* 0x000ee200000e0000 */
[----:B------:R-:W-:-:S04]  /*4670*/  @P0 FMUL R16, R16, 0.25 ;  /* 0x3e80000010100820 */ /* 0x000fc80000400000 */
[----:B------:R-:W-:Y:S01]  /*4680*/  @!P2 FMUL R16, R16, 16777216 ;  /* 0x4b8000001010a820 */ /* 0x000fe20000400000 */
[C---:B0-----:R-:W-:Y:S01]  /*4690*/  FADD R15, R17.reuse, R14 ;  /* 0x0000000e110f7221 */ /* 0x041fe20000000000 */
[----:B------:R-:W-:Y:S02]  /*46a0*/  FSETP.NEU.AND P1, PT, R17, RZ, PT ;  /* 0x000000ff1100720b */ /* 0x000fe40003f2d000 */
[----:B--2---:R-:W-:Y:S02]  /*46b0*/  FMUL R9, R9, R16 ;  /* 0x0000001009097220 */ /* 0x004fe40000400000 */
[C---:B------:R-:W-:Y:S01]  /*46c0*/  FSETP.GEU.AND P2, PT, |R15|.reuse, 1.175494350822287508e-38, PT ;  /* 0x008000000f00780b */ /* 0x040fe20003f4e200 */
[C---:B------:R-:W-:Y:S01]  /*46d0*/  FMUL R16, R15.reuse, 0.25 ;  /* 0x3e8000000f107820 */ /* 0x040fe20000400000 */
[----:B------:R-:W-:Y:S02]  /*46e0*/  FSETP.GT.AND P0, PT, |R15|, 8.50705917302346158658e+37, PT ;  /* 0x7e8000000f00780b */ /* 0x000fe40003f04200 */
[----:B------:R-:W-:Y:S01]  /*46f0*/  FSEL R9, R9, RZ, P1 ;  /* 0x000000ff09097208 */ /* 0x000fe20000800000 */
[----:B-1----:R-:W-:Y:S01]  /*4700*/  FADD R6, -R7, R6 ;  /* 0x0000000607067221 */ /* 0x002fe20000000100 */
[----:B------:R-:W-:-:S03]  /*4710*/  FSEL R16, R16, R15, P0 ;  /* 0x0000000f10107208 */ /* 0x000fc60000000000 */
[C---:B------:R-:W-:Y:S01]  /*4720*/  FMUL R10, R6.reuse, R6 ;  /* 0x00000006060a7220 */ /* 0x040fe20000400000 */
[----:B------:R-:W-:Y:S01]  /*4730*/  FFMA R6, R6, R9, R7 ;  /* 0x0000000906067223 */ /* 0x000fe20000000007 */
[----:B------:R-:W0:Y:S01]  /*4740*/  SHFL.BFLY PT, R18, R15, 0x1, 0x1f ;  /* 0x0c201f000f127f89 */ /* 0x000e2200000e0000 */
[----:B---3--:R-:W-:Y:S01]  /*4750*/  FADD R12, R12, R3 ;  /* 0x000000030c0c7221 */ /* 0x008fe20000000000 */
[----:B------:R-:W-:Y:S01]  /*4760*/  FMUL R10, R11, R10 ;  /* 0x0000000a0b0a7220 */ /* 0x000fe20000400000 */
[----:B------:R-:W-:Y:S01]  /*4770*/  @!P2 FMUL R16, R16, 16777216 ;  /* 0x4b8000001010a820 */ /* 0x000fe20000400000 */
[----:B------:R-:W1:Y:S02]  /*4780*/  SHFL.BFLY PT, R3, R6, 0x2, 0x1f ;  /* 0x0c401f0006037f89 */ /* 0x000e6400000e0000 */
[----:B------:R-:W-:Y:S02]  /*4790*/  FFMA R10, R9, R10, R12 ;  /* 0x0000000a090a7223 */ /* 0x000fe4000000000c */
[----:B------:R-:W2:Y:S01]  /*47a0*/  MUFU.RCP R9, R16 ;  /* 0x0000001000097308 */ /* 0x000ea20000001000 */
[----:B------:R-:W-:-:S02]  /*47b0*/  @P0 FMUL R14, R14, 0.25 ;  /* 0x3e8000000e0e0820 */ /* 0x000fc40000400000 */
[----:B------:R-:W3:Y:S02]  /*47c0*/  SHFL.BFLY PT, R7, R10, 0x2, 0x1f ;  /* 0x0c401f000a077f89 */ /* 0x000ee400000e0000 */
[----:B------:R-:W-:Y:S01]  /*47d0*/  @!P2 FMUL R14, R14, 16777216 ;  /* 0x4b8000000e0ea820 */ /* 0x000fe20000400000 */
[----:B------:R-:W-:-:S03]  /*47e0*/  FSETP.NEU.AND P0, PT, R15, RZ, PT ;  /* 0x000000ff0f00720b */ /* 0x000fc60003f0d000 */
[----:B--2---:R-:W-:Y:S01]  /*47f0*/  FMUL R9, R9, R14 ;  /* 0x0000000e09097220 */ /* 0x004fe20000400000 */
[----:B0-----:R-:W-:-:S04]  /*4800*/  FADD R11, R15, R18 ;  /* 0x000000120f0b7221 */ /* 0x001fc80000000000 */
[----:B------:R-:W-:Y:S01]  /*4810*/  FSEL R9, R9, RZ, P0 ;  /* 0x000000ff09097208 */ /* 0x000fe20000000000 */
[----:B-1----:R-:W-:Y:S01]  /*4820*/  FADD R3, -R6, R3 ;  /* 0x0000000306037221 */ /* 0x002fe20000000100 */
[C---:B------:R-:W-:Y:S01]  /*4830*/  FSETP.GEU.AND P1, PT, |R11|.reuse, 1.175494350822287508e-38, PT ;  /* 0x008000000b00780b */ /* 0x040fe20003f2e200 */
[----:B------:R-:W-:Y:S02]  /*4840*/  FMUL R14, R11, 0.25 ;  /* 0x3e8000000b0e7820 */ /* 0x000fe40000400000 */
[C---:B------:R-:W-:Y:S01]  /*4850*/  FFMA R6, R3.reuse, R9, R6 ;  /* 0x0000000903067223 */ /* 0x040fe20000000006 */
[----:B------:R-:W-:Y:S01]  /*4860*/  FMUL R12, R3, R3 ;  /* 0x00000003030c7220 */ /* 0x000fe20000400000 */
[----:B------:R-:W-:Y:S01]  /*4870*/  FSETP.GT.AND P0, PT, |R11|, 8.50705917302346158658e+37, PT ;  /* 0x7e8000000b00780b */ /* 0x000fe20003f04200 */
[----:B---3--:R-:W-:Y:S02]  /*4880*/  FADD R10, R10, R7 ;  /* 0x000000070a0a7221 */ /* 0x008fe40000000000 */
[----:B------:R-:W-:Y:S01]  /*4890*/  FMUL R12, R17, R12 ;  /* 0x0000000c110c7220 */ /* 0x000fe20000400000 */
[----:B------:R-:W0:Y:S01]  /*48a0*/  SHFL.BFLY PT, R3, R6, 0x1, 0x1f ;  /* 0x0c201f0006037f89 */ /* 0x000e2200000e0000 */
[----:B------:R-:W-:-:S02]  /*48b0*/  FSEL R14, R14, R11, P0 ;  /* 0x0000000b0e0e7208 */ /* 0x000fc40000000000 */
[----:B------:R-:W-:-:S03]  /*48c0*/  FFMA R10, R9, R12, R10 ;  /* 0x0000000c090a7223 */ /* 0x000fc6000000000a */
[----:B------:R-:W-:Y:S02]  /*48d0*/  @!P1 FMUL R14, R14, 16777216 ;  /* 0x4b8000000e0e9820 */ /* 0x000fe40000400000 */
[----:B------:R-:W1:Y:S02]  /*48e0*/  SHFL.BFLY PT, R7, R10, 0x1, 0x1f ;  /* 0x0c201f000a077f89 */ /* 0x000e6400000e0000 */
[----:B------:R-:W2:Y:S01]  /*48f0*/  MUFU.RCP R9, R14 ;  /* 0x0000000e00097308 */ /* 0x000ea20000001000 */
[----:B------:R-:W-:Y:S01]  /*4900*/  @P0 FMUL R18, R18, 0.25 ;  /* 0x3e80000012120820 */ /* 0x000fe20000400000 */
[----:B------:R-:W-:-:S03]  /*4910*/  LOP3.LUT P0, RZ, R13, 0xf, RZ, 0xc0, !PT ;  /* 0x0000000f0dff7812 */ /* 0x000fc6000780c0ff */
[----:B------:R-:W-:Y:S01]  /*4920*/  @!P1 FMUL R18, R18, 16777216 ;  /* 0x4b80000012129820 */ /* 0x000fe20000400000 */
[----:B------:R-:W-:Y:S02]  /*4930*/  FSETP.NEU.AND P1, PT, R11, RZ, PT ;  /* 0x000000ff0b00720b */ /* 0x000fe40003f2d000 */
[----:B------:R-:W-:Y:S01]  /*4940*/  ISETP.LT.AND P0, PT, R13, 0x80, !P0 ;  /* 0x000000800d00780c */ /* 0x000fe20004701270 */
[----:B0-----:R-:W-:Y:S01]  /*4950*/  FADD R3, -R6, R3 ;  /* 0x0000000306037221 */ /* 0x001fe20000000100 */
[----:B--2---:R-:W-:-:S03]  /*4960*/  FMUL R9, R9, R18 ;  /* 0x0000001209097220 */ /* 0x004fc60000400000 */
[----:B------:R-:W-:Y:S02]  /*4970*/  FMUL R12, R3, R3 ;  /* 0x00000003030c7220 */ /* 0x000fe40000400000 */
[----:B------:R-:W-:Y:S01]  /*4980*/  FSEL R9, R9, RZ, P1 ;  /* 0x000000ff09097208 */ /* 0x000fe20000800000 */
[----:B-1----:R-:W-:Y:S01]  /*4990*/  FADD R10, R10, R7 ;  /* 0x000000070a0a7221 */ /* 0x002fe20000000000 */
[----:B------:R-:W-:-:S03]  /*49a0*/  FMUL R12, R15, R12 ;  /* 0x0000000c0f0c7220 */ /* 0x000fc60000400000 */
[----:B------:R-:W-:Y:S01]  /*49b0*/  FFMA R7, R3, R9, R6 ;  /* 0x0000000903077223 */ /* 0x000fe20000000006 */
[----:B------:R-:W-:Y:S01]  /*49c0*/  FFMA R9, R9, R12, R10 ;  /* 0x0000000c09097223 */ /* 0x000fe2000000000a */
[----:B------:R-:W-:Y:S04]  /*49d0*/  @P0 STS [R8+0x400], R11 ;  /* 0x0004000b08000388 */ /* 0x000fe80000000800 */
[----:B------:R-:W-:Y:S04]  /*49e0*/  @P0 STS [R8], R7 ;  /* 0x0000000708000388 */ /* 0x000fe80000000800 */
[----:B------:R-:W-:Y:S01]  /*49f0*/  @P0 STS [R8+0x200], R9 ;  /* 0x0002000908000388 */ /* 0x000fe20000000800 */
[----:B------:R-:W-:Y:S01]  /*4a00*/  BAR.SYNC.DEFER_BLOCKING 0x0 ;  /* 0x0000000000007b1d */ /* 0x000fe20000010000 */
[----:B------:R-:W-:-:S06]  /*4a10*/  IMAD.WIDE R12, R29, 0x2, R34 ;  /* 0x000000021d0c7825 */ /* 0x000fcc00078e0222 */
[----:B------:R-:W2:Y:S01]  /*4a20*/  LDG.E.EF.128 R12, desc[UR6][R12.64] ;  /* 0x000000060c0c7981 */ /* 0x000ea2000c0e1d00 */
[----:B------:R-:W-:Y:S02]  /*4a30*/  IADD3 R30, P0, R4, UR10, RZ ;  /* 0x0000000a041e7c10 */ /* 0x000fe4000ff1e0ff */
[----:B------:R-:W-:Y:S01]  /*4a40*/  IADD3 R32, P1, R4, UR12, RZ ;  /* 0x0000000c04207c10 */ /* 0x000fe2000ff3e0ff */
[----:B------:R-:W-:Y:S01]  /*4a50*/  LDS R3, [UR4] ;  /* 0x00000004ff037984 */ /* 0x000fe20008000800 */
[----:B------:R-:W-:Y:S02]  /*4a60*/  IADD3.X R31, R5, UR11, RZ, P0, !PT ;  /* 0x0000000b051f7c10 */ /* 0x000fe400087fe4ff */
[----:B------:R-:W-:Y:S01]  /*4a70*/  IADD3.X R33, R5, UR13, RZ, P1, !PT ;  /* 0x0000000d05217c10 */ /* 0x000fe20008ffe4ff */
[----:B------:R-:W-:Y:S04]  /*4a80*/  LDS R4, [UR4+0x40] ;  /* 0x00004004ff047984 */ /* 0x000fe80008000800 */
[----:B------:R-:W-:Y:S04]  /*4a90*/  LDS R5, [UR4+0x80] ;  /* 0x00008004ff057984 */ /* 0x000fe80008000800 */
[----:B------:R-:W-:Y:S04]  /*4aa0*/  LDS R6, [UR4+0xc0] ;  /* 0x0000c004ff067984 */ /* 0x000fe80008000800 */
[----:B------:R-:W-:Y:S04]  /*4ab0*/  LDS R7, [UR4+0x100] ;  /* 0x00010004ff077984 */ /* 0x000fe80008000800 */
[----:B------:R-:W-:Y:S04]  /*4ac0*/  LDS R8, [UR4+0x140] ;  /* 0x00014004ff087984 */ /* 0x000fe80008000800 */
[----:B------:R-:W-:Y:S04]  /*4ad0*/  LDS R9, [UR4+0x180] ;  /* 0x00018004ff097984 */ /* 0x000fe80008000800 */
[----:B------:R-:W-:Y:S04]  /*4ae0*/  LDS R10, [UR4+0x1c0] ;  /* 0x0001c004ff0a7984 */ /* 0x000fe80008000800 */
[----:B------:R-:W0:Y:S04]  /*4af0*/  LDS R18, [UR4+0x200] ;  /* 0x00020004ff127984 */ /* 0x000e280008000800 */
[----:B------:R-:W1:Y:S04]  /*4b00*/  LDS R20, [UR4+0x240] ;  /* 0x00024004ff147984 */ /* 0x000e680008000800 */
[----:B------:R-:W3:Y:S04]  /*4b10*/  LDS R22, [UR4+0x280] ;  /* 0x00028004ff167984 */ /* 0x000ee80008000800 */
[----:B------:R-:W4:Y:S04]  /*4b20*/  LDS R24, [UR4+0x2c0] ;  /* 0x0002c004ff187984 */ /* 0x000f280008000800 */
[----:B------:R-:W-:Y:S04]  /*4b30*/  LDS R26, [UR4+0x300] ;  /* 0x00030004ff1a7984 */ /* 0x000fe80008000800 */
[----:B------:R-:W-:Y:S04]  /*4b40*/  LDS R28, [UR4+0x340] ;  /* 0x00034004ff1c7984 */ /* 0x000fe80008000800 */
[----:B------:R-:W-:Y:S04]  /*4b50*/  LDS R36, [UR4+0x380] ;  /* 0x00038004ff247984 */ /* 0x000fe80008000800 */
[----:B------:R-:W-:Y:S01]  /*4b60*/  LDS R16, [UR4+0x3c0] ;  /* 0x0003c004ff107984 */ /* 0x000fe20008000800 */
[----:B------:R-:W-:Y:S06]  /*4b70*/  BAR.SYNC.DEFER_BLOCKING 0x0 ;  /* 0x0000000000007b1d */ /* 0x000fec0000010000 */
[----:B--2---:R1:W-:Y:S02]  /*4b80*/  STS.128 [R0], R12 ;  /* 0x0000000c00007388 */ /* 0x0043e40000000c00 */
[----:B------:R-:W-:Y:S06]  /*4b90*/  BAR.SYNC.DEFER_BLOCKING 0x0 ;  /* 0x0000000000007b1d */ /* 0x000fec0000010000 */
[----:B------:R-:W2:Y:S04]  /*4ba0*/  LDG.E.EL.U16 R27, desc[UR6][R32.64+0x6000] ;  /* 0x00600006201b7981 */ /* 0x000ea8000c2e1500 */
[----:B------:R-:W5:Y:S04]  /*4bb0*/  LDG.E.EL.U16 R40, desc[UR6][R30.64+0x6000] ;  /* 0x006000061e287981 */ /* 0x000f68000c2e1500 */
[----:B------:R-:W5:Y:S04]  /*4bc0*/  LDG.E.EL.U16 R41, desc[UR6][R32.64+0x4800] ;  /* 0x0048000620297981 */ /* 0x000f68000c2e1500 */
[----:B------:R-:W5:Y:S04]  /*4bd0*/  LDG.E.EL.U16 R42, desc[UR6][R30.64+0x4800] ;  /* 0x004800061e2a7981 */ /* 0x000f68000c2e1500 */
[----:B------:R-:W4:Y:S04]  /*4be0*/  LDS.U16 R23, [R2] ;  /* 0x0000000002177984 */ /* 0x000f280000000400 */
[----:B------:R-:W4:Y:S04]  /*4bf0*/  LDS.U16 R38, [R2+0x410] ;  /* 0x0004100002267984 */ /* 0x000f280000000400 */
[----:B------:R-:W4:Y:S01]  /*4c00*/  LDS.U16 R39, [R2+0x820] ;  /* 0x0008200002277984 */ /* 0x000f220000000400 */
[----:B------:R-:W-:-:S03]  /*4c10*/  HFMA2.MMA R17, -RZ, RZ, 0.7080078125, -0.052093505859375 ;  /* 0x39aaaaabff117435 */ /* 0x000fc600000001ff */
[----:B------:R-:W4:Y:S04]  /*4c20*/  LDS.U16 R21, [R2+0xc30] ;  /* 0x000c300002157984 */ /* 0x000f280000000400 */
[----:B------:R-:W-:Y:S03]  /*4c30*/  LDS.U16 R19, [R2+0x1040] ;  /* 0x0010400002137984 */ /* 0x000fe60000000400 */
[-C--:B0-----:R-:W-:Y:S01]  /*4c40*/  FFMA R11, R18, R17.reuse, 9.9999999747524270788e-07 ;  /* 0x358637bd120b7423 */ /* 0x081fe20000000011 */
[----:B------:R-:W-:Y:S04]  /*4c50*/  LDS.U16 R15, [R2+0x1860] ;  /* 0x00186000020f7984 */ /* 0x000fe80000000400 */
[----:B------:R-:W0:Y:S04]  /*4c60*/  LDS.U16 R18, [R2+0x1450] ;  /* 0x0014500002127984 */ /* 0x000e280000000400 */
[----:B------:R-:W0:Y:S01]  /*4c70*/  LDS.U16 R14, [R2+0x1c70] ;  /* 0x001c7000020e7984 */ /* 0x000e220000000400 */
[-C--:B-1----:R-:W-:Y:S01]  /*4c80*/  FFMA R12, R20, R17.reuse, 9.9999999747524270788e-07 ;  /* 0x358637bd140c7423 */ /* 0x082fe20000000011 */
[-C--:B---3--:R-:W-:Y:S01]  /*4c90*/  FFMA R13, R22, R17.reuse, 9.9999999747524270788e-07 ;  /* 0x358637bd160d7423 */ /* 0x088fe20000000011 */
[----:B------:R-:W-:Y:S01]  /*4ca0*/  MUFU.RSQ R11, R11 ;  /* 0x0000000b000b7308 */ /* 0x000fe20000001400 */
[----:B----4-:R-:W-:-:S07]  /*4cb0*/  FFMA R24, R24, R17, 9.9999999747524270788e-07 ;  /* 0x358637bd18187423 */ /* 0x010fce0000000011 */
[----:B------:R-:W1:Y:S01]  /*4cc0*/  MUFU.RSQ R12, R12 ;  /* 0x0000000c000c7308 */ /* 0x000e620000001400 */
[----:B------:R-:W-:Y:S01]  /*4cd0*/  SHF.L.U32 R22, R23, 0x10, RZ ;  /* 0x0000001017167819 */ /* 0x000fe200000006ff */
[-C--:B------:R-:W-:Y:S01]  /*4ce0*/  FFMA R25, R26, R17.reuse, 9.9999999747524270788e-07 ;  /* 0x358637bd1a197423 */ /* 0x080fe20000000011 */
[----:B------:R-:W-:Y:S01]  /*4cf0*/  FFMA R26, R28, R17, 9.9999999747524270788e-07 ;  /* 0x358637bd1c1a7423 */ /* 0x000fe20000000011 */
[----:B------:R-:W-:-:S04]  /*4d00*/  SHF.L.U32 R23, R38, 0x10, RZ ;  /* 0x0000001026177819 */ /* 0x000fc800000006ff */
[----:B------:R-:W-:Y:S01]  /*4d10*/  MUFU.RSQ R13, R13 ;  /* 0x0000000d000d7308 */ /* 0x000fe20000001400 */
[----:B------:R-:W-:Y:S01]  /*4d20*/  SHF.L.U32 R28, R39, 0x10, RZ ;  /* 0x00000010271c7819 */ /* 0x000fe200000006ff */
[----:B------:R-:W-:Y:S01]  /*4d30*/  FADD R22, -R3, R22 ;  /* 0x0000001603167221 */ /* 0x000fe20000000100 */
[----:B------:R-:W-:-:S05]  /*4d40*/  FADD R39, -R4, R23 ;  /* 0x0000001704277221 */ /* 0x000fca0000000100 */
[----:B------:R-:W3:Y:S01]  /*4d50*/  MUFU.RSQ R24, R24 ;  /* 0x0000001800187308 */ /* 0x000ee20000001400 */
[----:B------:R-:W-:Y:S01]  /*4d60*/  SHF.L.U32 R23, R21, 0x10, RZ ;  /* 0x0000001015177819 */ /* 0x000fe200000006ff */
[----:B------:R-:W-:Y:S01]  /*4d70*/  FADD R28, -R5, R28 ;  /* 0x0000001c051c7221 */ /* 0x000fe20000000100 */
[----:B-1----:R-:W-:Y:S01]  /*4d80*/  FMUL R39, R12, R39 ;  /* 0x000000270c277220 */ /* 0x002fe20000400000 */
[----:B------:R-:W-:Y:S02]  /*4d90*/  FFMA R16, R16, R17, 9.9999999747524270788e-07 ;  /* 0x358637bd10107423 */ /* 0x000fe40000000011 */
[----:B------:R-:W-:Y:S02]  /*4da0*/  FADD R23, -R6, R23 ;  /* 0x0000001706177221 */ /* 0x000fe40000000100 */
[----:B------:R-:W1:Y:S08]  /*4db0*/  MUFU.RSQ R25, R25 ;  /* 0x0000001900197308 */ /* 0x000e700000001400 */
[----:B------:R-:W4:Y:S01]  /*4dc0*/  MUFU.RSQ R26, R26 ;  /* 0x0000001a001a7308 */ /* 0x000f220000001400 */
[----:B---3--:R-:W-:Y:S01]  /*4dd0*/  FMUL R23, R24, R23 ;  /* 0x0000001718177220 */ /* 0x008fe20000400000 */
[----:B------:R-:W-:Y:S01]  /*4de0*/  BAR.SYNC.DEFER_BLOCKING 0x0 ;  /* 0x0000000000007b1d */ /* 0x000fe20000010000 */
[----:B--2---:R-:W-:-:S02]  /*4df0*/  SHF.L.U32 R27, R27, 0x10, RZ ;  /* 0x000000101b1b7819 */ /* 0x004fc400000006ff */
[----:B-----5:R-:W-:Y:S02]  /*4e00*/  SHF.L.U32 R40, R40, 0x10, RZ ;  /* 0x0000001028287819 */ /* 0x020fe400000006ff */
[----:B------:R-:W-:-:S03]  /*4e10*/  SHF.L.U32 R20, R41, 0x10, RZ ;  /* 0x0000001029147819 */ /* 0x000fc600000006ff */
[----:B------:R-:W-:Y:S01]  /*4e20*/  FADD R40, R27, R40 ;  /* 0x000000281b287221 */ /* 0x000fe20000000000 */
[----:B------:R-:W-:Y:S01]  /*4e30*/  SHF.L.U32 R41, R42, 0x10, RZ ;  /* 0x000000102a297819 */ /* 0x000fe200000006ff */
[----:B------:R-:W-:Y:S02]  /*4e40*/  FFMA R27, R36, R17, 9.9999999747524270788e-07 ;  /* 0x358637bd241b7423 */ /* 0x000fe40000000011 */
[----:B------:R-:W-:Y:S02]  /*4e50*/  FADD R21, R40, 1 ;  /* 0x3f80000028157421 */ /* 0x000fe40000000000 */
[----:B------:R-:W-:Y:S01]  /*4e60*/  FADD R20, R20, R41 ;  /* 0x0000002914147221 */ /* 0x000fe20000000000 */
[----:B------:R-:W-:Y:S01]  /*4e70*/  FMUL R41, R11, R22 ;  /* 0x000000160b297220 */ /* 0x000fe20000400000 */
[----:B------:R-:W2:Y:S01]  /*4e80*/  MUFU.RSQ R27, R27 ;  /* 0x0000001b001b7308 */ /* 0x000ea20000001400 */
[----:B------:R-:W-:Y:S01]  /*4e90*/  FMUL R17, R13, R28 ;  /* 0x0000001c0d117220 */ /* 0x000fe20000400000 */
[-CC-:B------:R-:W-:Y:S01]  /*4ea0*/  FFMA R22, R39, R21.reuse, R20.reuse ;  /* 0x0000001527167223 */ /* 0x180fe20000000014 */
[----:B------:R-:W-:-:S02]  /*4eb0*/  FFMA R41, R41, R21, R20 ;  /* 0x0000001529297223 */ /* 0x000fc40000000014 */
[----:B------:R-:W-:-:S03]  /*4ec0*/  FFMA R36, R17, R21, R20 ;  /* 0x0000001511247223 */ /* 0x000fc60000000014 */
[----:B------:R-:W3:Y:S01]  /*4ed0*/  MUFU.RSQ R28, R16 ;  /* 0x00000010001c7308 */ /* 0x000ee20000001400 */
[----:B------:R-:W-:Y:S02]  /*4ee0*/  F2FP.BF16.F32.PACK_AB R41, R22, R41 ;  /* 0x000000291629723e */ /* 0x000fe400000010ff */
[----:B0-----:R-:W-:Y:S02]  /*4ef0*/  SHF.L.U32 R17, R18, 0x10, RZ ;  /* 0x0000001012117819 */ /* 0x001fe400000006ff */
[----:B------:R-:W-:Y:S02]  /*4f00*/  SHF.L.U32 R22, R19, 0x10, RZ ;  /* 0x0000001013167819 */ /* 0x000fe400000006ff */
[----:B------:R-:W-:Y:S02]  /*4f10*/  SHF.L.U32 R18, R15, 0x10, RZ ;  /* 0x000000100f127819 */ /* 0x000fe400000006ff */
[----:B------:R-:W-:Y:S01]  /*4f20*/  SHF.L.U32 R15, R14, 0x10, RZ ;  /* 0x000000100e0f7819 */ /* 0x000fe200000006ff */
[----:B------:R-:W-:Y:S01]  /*4f30*/  FFMA R23, R23, R21, R20 ;  /* 0x0000001517177223 */ /* 0x000fe20000000014 */
[----:B------:R-:W-:Y:S01]  /*4f40*/  FADD R22, -R7, R22 ;  /* 0x0000001607167221 */ /* 0x000fe20000000100 */
[----:B------:R-:W-:Y:S01]  /*4f50*/  FADD R17, -R8, R17 ;  /* 0x0000001108117221 */ /* 0x000fe20000000100 */
[----:B------:R-:W-:Y:S01]  /*4f60*/  FADD R18, -R9, R18 ;  /* 0x0000001209127221 */ /* 0x000fe20000000100 */
[----:B------:R-:W-:Y:S01]  /*4f70*/  FADD R15, -R10, R15 ;  /* 0x0000000f0a0f7221 */ /* 0x000fe20000000100 */
[----:B------:R-:W-:Y:S01]  /*4f80*/  F2FP.BF16.F32.PACK_AB R36, R23, R36 ;  /* 0x000000241724723e */ /* 0x000fe200000010ff */
[----:B-1----:R-:W-:Y:S01]  /*4f90*/  FMUL R19, R25, R22 ;  /* 0x0000001619137220 */ /* 0x002fe20000400000 */
[----:B----4-:R-:W-:Y:S01]  /*4fa0*/  FMUL R17, R26, R17 ;  /* 0x000000111a117220 */ /* 0x010fe20000400000 */
[----:B--2---:R-:W-:Y:S01]  /*4fb0*/  FMUL R23, R27, R18 ;  /* 0x000000121b177220 */ /* 0x004fe20000400000 */
[----:B---3--:R-:W-:Y:S01]  /*4fc0*/  FMUL R15, R28, R15 ;  /* 0x0000000f1c0f7220 */ /* 0x008fe20000400000 */
[-CC-:B------:R-:W-:Y:S01]  /*4fd0*/  FFMA R19, R19, R21.reuse, R20.reuse ;  /* 0x0000001513137223 */ /* 0x180fe20000000014 */
[-CC-:B------:R-:W-:Y:S01]  /*4fe0*/  FFMA R14, R17, R21.reuse, R20.reuse ;  /* 0x00000015110e7223 */ /* 0x180fe20000000014 */
[-CC-:B------:R-:W-:Y:S01]  /*4ff0*/  FFMA R23, R23, R21.reuse, R20.reuse ;  /* 0x0000001517177223 */ /* 0x180fe20000000014 */
[----:B------:R-:W-:-:S03]  /*5000*/  FFMA R20, R15, R21, R20 ;  /* 0x000000150f147223 */ /* 0x000fc60000000014 */
[----:B------:R-:W-:Y:S02]  /*5010*/  F2FP.BF16.F32.PACK_AB R14, R14, R19 ;  /* 0x000000130e0e723e */ /* 0x000fe400000010ff */
[----:B------:R-:W-:Y:S02]  /*5020*/  F2FP.BF16.F32.PACK_AB R20, R20, R23 ;  /* 0x000000171414723e */ /* 0x000fe400000010ff */
[----:B------:R-:W-:Y:S02]  /*5030*/  PRMT R16, R41, 0x7632, R16 ;  /* 0x0000763229107816 */ /* 0x000fe40000000010 */
        /* <DEDUP_REMOVED lines=9> */
[----:B------:R1:W-:Y:S04]  /*50d0*/  STS.U16 [R2+0x1040], R21 ;  /* 0x0010401502007388 */ /* 0x0003e80000000400 */
[----:B------:R-:W-:Y:S01]  /*50e0*/  STS.U16 [R2+0x1450], R38 ;  /* 0x0014502602007388 */ /* 0x000fe20000000400 */
[----:B0-----:R-:W0:Y:S03]  /*50f0*/  LDC.64 R14, c[0x0][0x238] ;  /* 0x00008e00ff0e7b82 */ /* 0x001e260000000a00 */
[----:B------:R-:W-:Y:S04]  /*5100*/  STS.U16 [R2+0x1860], R42 ;  /* 0x0018602a02007388 */ /* 0x000fe80000000400 */
[----:B------:R-:W-:Y:S01]  /*5110*/  STS.U16 [R2+0x1c70], R43 ;  /* 0x001c702b02007388 */ /* 0x000fe20000000400 */
[----:B------:R-:W-:Y:S06]  /*5120*/  BAR.SYNC.DEFER_BLOCKING 0x0 ;  /* 0x0000000000007b1d */ /* 0x000fec0000010000 */
[----:B------:R-:W2:Y:S01]  /*5130*/  LDS.128 R16, [R0] ;  /* 0x0000000000107984 */ /* 0x000ea20000000c00 */
[----:B------:R-:W-:Y:S01]  /*5140*/  IADD3 R39, R29, 0x200, RZ ;  /* 0x000002001d277810 */ /* 0x000fe20007ffe0ff */
[----:B0-----:R-:W-:-:S04]  /*5150*/  IMAD.WIDE R40, R29, 0x2, R14 ;  /* 0x000000021d287825 */ /* 0x001fc800078e020e */
[----:B-1----:R-:W-:Y:S01]  /*5160*/  IMAD.WIDE R20, R39, 0x2, R34 ;  /* 0x0000000227147825 */ /* 0x002fe200078e0222 */
[----:B--2---:R-:W-:Y:S05]  /*5170*/  STG.E.128 desc[UR6][R40.64], R16 ;  /* 0x0000001028007986 */ /* 0x004fea000c101d06 */
[----:B------:R-:W2:Y:S01]  /*5180*/  LDG.E.EF.128 R20, desc[UR6][R20.64] ;  /* 0x0000000614147981 */ /* 0x000ea2000c0e1d00 */
[----:B------:R-:W-:Y:S06]  /*5190*/  BAR.SYNC.DEFER_BLOCKING 0x0 ;  /* 0x0000000000007b1d */ /* 0x000fec0000010000 */
[----:B--2---:R-:W-:Y:S02]  /*51a0*/  STS.128 [R0], R20 ;  /* 0x0000001400007388 */ /* 0x004fe40000000c00 */
[----:B------:R-:W-:Y:S06]  /*51b0*/  BAR.SYNC.DEFER_BLOCKING 0x0 ;  /* 0x0000000000007b1d */ /* 0x000fec0000010000 */
[----:B------:R-:W2:Y:S04]  /*51c0*/  LDG.E.EL.U16 R43, desc[UR6][R32.64+0x6400] ;  /* 0x00640006202b7981 */ /* 0x000ea8000c2e1500 */
[----:B------:R-:W3:Y:S04]  /*51d0*/  LDG.E.EL.U16 R44, desc[UR6][R30.64+0x6400] ;  /* 0x006400061e2c7981 */ /* 0x000ee8000c2e1500 */
[----:B------:R-:W4:Y:S04]  /*51e0*/  LDG.E.EL.U16 R45, desc[UR6][R32.64+0x4c00] ;  /* 0x004c0006202d7981 */ /* 0x000f28000c2e1500 */
[----:B------:R-:W5:Y:S04]  /*51f0*/  LDG.E.EL.U16 R46, desc[UR6][R30.64+0x4c00] ;  /* 0x004c00061e2e7981 */ /* 0x000f68000c2e1500 */
[----:B------:R-:W0:Y:S04]  /*5200*/  LDS.U16 R38, [R2] ;  /* 0x0000000002267984 */ /* 0x000e280000000400 */
[----:B------:R-:W1:Y:S04]  /*5210*/  LDS.U16 R42, [R2+0x410] ;  /* 0x00041000022a7984 */ /* 0x000e680000000400 */
[----:B------:R-:W1:Y:S04]  /*5220*/  LDS.U16 R40, [R2+0x820] ;  /* 0x0008200002287984 */ /* 0x000e680000000400 */
[----:B------:R-:W1:Y:S04]  /*5230*/  LDS.U16 R41, [R2+0xc30] ;  /* 0x000c300002297984 */ /* 0x000e680000000400 */
[----:B------:R-:W1:Y:S04]  /*5240*/  LDS.U16 R36, [R2+0x1040] ;  /* 0x0010400002247984 */ /* 0x000e680000000400 */
[----:B------:R-:W1:Y:S04]  /*5250*/  LDS.U16 R19, [R2+0x1450] ;  /* 0x0014500002137984 */ /* 0x000e680000000400 */
[----:B------:R-:W2:Y:S04]  /*5260*/  LDS.U16 R17, [R2+0x1860] ;  /* 0x0018600002117984 */ /* 0x000ea80000000400 */
[----:B------:R-:W2:Y:S01]  /*5270*/  LDS.U16 R16, [R2+0x1c70] ;  /* 0x001c700002107984 */ /* 0x000ea20000000400 */
[----:B0-----:R-:W-:-:S02]  /*5280*/  SHF.L.U32 R38, R38, 0x10, RZ ;  /* 0x0000001026267819 */ /* 0x001fc400000006ff */
[----:B-1----:R-:W-:-:S03]  /*5290*/  SHF.L.U32 R21, R42, 0x10, RZ ;  /* 0x000000102a157819 */ /* 0x002fc600000006ff */
[----:B------:R-:W-:Y:S01]  /*52a0*/  FADD R38, -R3, R38 ;  /* 0x0000002603267221 */ /* 0x000fe20000000100 */
[----:B------:R-:W-:Y:S02]  /*52b0*/  SHF.L.U32 R40, R40, 0x10, RZ ;  /* 0x0000001028287819 */ /* 0x000fe400000006ff */
[----:B------:R-:W-:-:S03]  /*52c0*/  SHF.L.U32 R41, R41, 0x10, RZ ;  /* 0x0000001029297819 */ /* 0x000fc600000006ff */
[----:B------:R-:W-:Y:S02]  /*52d0*/  FADD R40, -R5, R40 ;  /* 0x0000002805287221 */ /* 0x000fe40000000100 */
[----:B------:R-:W-:Y:S01]  /*52e0*/  FADD R41, -R6, R41 ;  /* 0x0000002906297221 */ /* 0x000fe20000000100 */
[----:B------:R-:W-:Y:S02]  /*52f0*/  SHF.L.U32 R36, R36, 0x10, RZ ;  /* 0x0000001024247819 */ /* 0x000fe400000006ff */
[----:B------:R-:W-:Y:S01]  /*5300*/  SHF.L.U32 R19, R19, 0x10, RZ ;  /* 0x0000001013137819 */ /* 0x000fe200000006ff */
[----:B------:R-:W-:Y:S02]  /*5310*/  FMUL R41, R24, R41 ;  /* 0x0000002918297220 */ /* 0x000fe40000400000 */
[----:B------:R-:W-:Y:S02]  /*5320*/  FADD R36, -R7, R36 ;  /* 0x0000002407247221 */ /* 0x000fe40000000100 */
[----:B------:R-:W-:-:S04]  /*5330*/  FADD R19, -R8, R19 ;  /* 0x0000001308137221 */ /* 0x000fc80000000100 */
[----:B------:R-:W-:Y:S01]  /*5340*/  FMUL R19, R26, R19 ;  /* 0x000000131a137220 */ /* 0x000fe20000400000 */
[----:B------:R-:W-:Y:S01]  /*5350*/  BAR.SYNC.DEFER_BLOCKING 0x0 ;  /* 0x0000000000007b1d */ /* 0x000fe20000010000 */
[----:B--2---:R-:W-:Y:S02]  /*5360*/  SHF.L.U32 R43, R43, 0x10, RZ ;  /* 0x000000102b2b7819 */ /* 0x004fe400000006ff */
[----:B---3--:R-:W-:Y:S02]  /*5370*/  SHF.L.U32 R44, R44, 0x10, RZ ;  /* 0x000000102c2c7819 */ /* 0x008fe400000006ff */
[----:B----4-:R-:W-:Y:S02]  /*5380*/  SHF.L.U32 R18, R45, 0x10, RZ ;  /* 0x000000102d127819 */ /* 0x010fe400000006ff */
[----:B-----5:R-:W-:Y:S01]  /*5390*/  SHF.L.U32 R23, R46, 0x10, RZ ;  /* 0x000000102e177819 */ /* 0x020fe200000006ff */
[----:B------:R-:W-:-:S04]  /*53a0*/  FADD R43, R43, R44 ;  /* 0x0000002c2b2b7221 */ /* 0x000fc80000000000 */
[----:B------:R-:W-:Y:S01]  /*53b0*/  FADD R18, R18, R23 ;  /* 0x0000001712127221 */ /* 0x000fe20000000000 */
[----:B------:R-:W-:Y:S01]  /*53c0*/  FADD R23, -R4, R21 ;  /* 0x0000001504177221 */ /* 0x000fe20000000100 */
[----:B------:R-:W-:Y:S01]  /*53d0*/  FADD R21, R43, 1 ;  /* 0x3f8000002b157421 */ /* 0x000fe20000000000 */
[----:B------:R-:W-:Y:S02]  /*53e0*/  FMUL R43, R11, R38 ;  /* 0x000000260b2b7220 */ /* 0x000fe40000400000 */
[----:B------:R-:W-:Y:S02]  /*53f0*/  FMUL R23, R12, R23 ;  /* 0x000000170c177220 */ /* 0x000fe40000400000 */
[-CC-:B------:R-:W-:Y:S02]  /*5400*/  FFMA R43, R43, R21.reuse, R18.reuse ;  /* 0x000000152b2b7223 */ /* 0x180fe40000000012 */
[----:B------:R-:W-:Y:S01]  /*5410*/  FFMA R20, R23, R21, R18 ;  /* 0x0000001517147223 */ /* 0x000fe20000000012 */
[----:B------:R-:W-:-:S04]  /*5420*/  FMUL R23, R13, R40 ;  /* 0x000000280d177220 */ /* 0x000fc80000400000 */
[----:B------:R-:W-:Y:S02]  /*5430*/  F2FP.BF16.F32.PACK_AB R43, R20, R43 ;  /* 0x0000002b142b723e */ /* 0x000fe400000010ff */
[----:B------:R-:W-:Y:S02]  /*5440*/  SHF.L.U32 R20, R17, 0x10, RZ ;  /* 0x0000001011147819 */ /* 0x000fe400000006ff */
[----:B------:R-:W-:Y:S01]  /*5450*/  SHF.L.U32 R17, R16, 0x10, RZ ;  /* 0x0000001010117819 */ /* 0x000fe200000006ff */
[-CC-:B------:R-:W-:Y:S01]  /*5460*/  FFMA R23, R23, R21.reuse, R18.reuse ;  /* 0x0000001517177223 */ /* 0x180fe20000000012 */
[----:B------:R-:W-:Y:S01]  /*5470*/  FFMA R22, R41, R21, R18 ;  /* 0x0000001529167223 */ /* 0x000fe20000000012 */
[----:B------:R-:W-:Y:S02]  /*5480*/  FADD R20, -R9, R20 ;  /* 0x0000001409147221 */ /* 0x000fe40000000100 */
[----:B------:R-:W-:Y:S02]  /*5490*/  FADD R17, -R10, R17 ;  /* 0x000000110a117221 */ /* 0x000fe40000000100 */
[----:B------:R-:W-:Y:S01]  /*54a0*/  F2FP.BF16.F32.PACK_AB R22, R22, R23 ;  /* 0x000000171616723e */ /* 0x000fe200000010ff */
[----:B------:R-:W-:Y:S01]  /*54b0*/  FMUL R23, R25, R36 ;  /* 0x0000002419177220 */ /* 0x000fe20000400000 */
[----:B------:R-:W-:Y:S01]  /*54c0*/  FMUL R41, R27, R20 ;  /* 0x000000141b297220 */ /* 0x000fe20000400000 */
[----:B------:R-:W-:Y:S01]  /*54d0*/  FMUL R17, R28, R17 ;  /* 0x000000111c117220 */ /* 0x000fe20000400000 */
        /* <DEDUP_REMOVED lines=22> */
[----:B------:R-:W-:-:S04]  /*5640*/  IMAD.WIDE R38, R39, 0x2, R14 ;  /* 0x0000000227267825 */ /* 0x000fc800078e020e */
[----:B------:R-:W-:Y:S01]  /*5650*/  IMAD.WIDE R20, R37, 0x2, R34 ;  /* 0x0000000225147825 */ /* 0x000fe200078e0222 */
[----:B0-----:R-:W-:Y:S05]  /*5660*/  STG.E.128 desc[UR6][R38.64], R16 ;  /* 0x0000001026007986 */ /* 0x001fea000c101d06 */
        /* <DEDUP_REMOVED lines=18> */
[----:B------:R-:W-:Y:S02]  /*5790*/  FADD R40, -R3, R40 ;  /* 0x0000002803287221 */ /* 0x000fe40000000100 */
[----:B------:R-:W-:Y:S01]  /*57a0*/  FADD R41, -R4, R41 ;  /* 0x0000002904297221 */ /* 0x000fe20000000100 */
[----:B------:R-:W-:Y:S01]  /*57b0*/  SHF.L.U32 R38, R38, 0x10, RZ ;  /* 0x0000001026267819 */ /* 0x000fe200000006ff */
[----:B------:R-:W-:Y:S01]  /*57c0*/  FMUL R23, R11, R40 ;  /* 0x000000280b177220 */ /* 0x000fe20000400000 */
[----:B------:R-:W-:Y:S01]  /*57d0*/  SHF.L.U32 R39, R39, 0x10, RZ ;  /* 0x0000001027277819 */ /* 0x000fe200000006ff */
[----:B------:R-:W-:Y:S02]  /*57e0*/  FMUL R41, R12, R41 ;  /* 0x000000290c297220 */ /* 0x000fe40000400000 */
[----:B------:R-:W-:Y:S02]  /*57f0*/  FADD R38, -R5, R38 ;  /* 0x0000002605267221 */ /* 0x000fe40000000100 */
[----:B------:R-:W-:Y:S01]  /*5800*/  FADD R39, -R6, R39 ;  /* 0x0000002706277221 */ /* 0x000fe20000000100 */
[----:B------:R-:W-:-:S02]  /*5810*/  SHF.L.U32 R36, R36, 0x10, RZ ;  /* 0x0000001024247819 */ /* 0x000fc400000006ff */
        /* <DEDUP_REMOVED lines=8> */
[----:B----4-:R-:W-:-:S03]  /*58a0*/  SHF.L.U32 R18, R44, 0x10, RZ ;  /* 0x000000102c127819 */ /* 0x010fc600000006ff */
[----:B------:R-:W-:Y:S01]  /*58b0*/  FADD R21, R42, R43 ;  /* 0x0000002b2a157221 */ /* 0x000fe20000000000 */
[----:B-----5:R-:W-:-:S03]  /*58c0*/  SHF.L.U32 R45, R45, 0x10, RZ ;  /* 0x000000102d2d7819 */ /* 0x020fc600000006ff */
[----:B------:R-:W-:Y:S02]  /*58d0*/  FADD R21, R21, 1 ;  /* 0x3f80000015157421 */ /* 0x000fe40000000000 */
[----:B------:R-:W-:-:S04]  /*58e0*/  FADD R18, R18, R45 ;  /* 0x0000002d12127221 */ /* 0x000fc80000000000 */
[-CC-:B------:R-:W-:Y:S01]  /*58f0*/  FFMA R20, R23, R21.reuse, R18.reuse ;  /* 0x0000001517147223 */ /* 0x180fe20000000012 */
        /* <DEDUP_REMOVED lines=35> */
[----:B------:R-:W-:Y:S01]  /*5b30*/  IADD3 R39, R29, 0x600, RZ ;  /* 0x000006001d277810 */ /* 0x000fe20007ffe0ff */
[----:B------:R-:W-:-:S04]  /*5b40*/  IMAD.WIDE R36, R37, 0x2, R14 ;  /* 0x0000000225247825 */ /* 0x000fc800078e020e */
[----:B0-----:R-:W-:Y:S01]  /*5b50*/  IMAD.WIDE R20, R39, 0x2, R34 ;  /* 0x0000000227147825 */ /* 0x001fe200078e0222 */
[----:B-1----:R-:W-:Y:S05]  /*5b60*/  STG.E.128 desc[UR6][R36.64], R16 ;  /* 0x0000001024007986 */ /* 0x002fea000c101d06 */
        /* <DEDUP_REMOVED lines=19> */
[----:B------:R-:W-:Y:S01]  /*5ca0*/  SHF.L.U32 R20, R37, 0x10, RZ ;  /* 0x0000001025147819 */ /* 0x000fe200000006ff */
[----:B------:R-:W-:Y:S01]  /*5cb0*/  FADD R23, -R4, R21 ;  /* 0x0000001504177221 */ /* 0x000fe20000000100 */
[----:B------:R-:W-:Y:S01]  /*5cc0*/  SHF.L.U32 R41, R41, 0x10, RZ ;  /* 0x0000001029297819 */ /* 0x000fe200000006ff */
[----:B------:R-:W-:Y:S02]  /*5cd0*/  FMUL R37, R11, R38 ;  /* 0x000000260b257220 */ /* 0x000fe40000400000 */
[----:B------:R-:W-:Y:S01]  /*5ce0*/  FMUL R23, R12, R23 ;  /* 0x000000170c177220 */ /* 0x000fe20000400000 */
[----:B------:R-:W-:Y:S01]  /*5cf0*/  FADD R20, -R5, R20 ;  /* 0x0000001405147221 */ /* 0x000fe20000000100 */
[----:B------:R-:W-:Y:S01]  /*5d00*/  FADD R41, -R6, R41 ;  /* 0x0000002906297221 */ /* 0x000fe20000000100 */
[----:B------:R-:W-:Y:S02]  /*5d10*/  SHF.L.U32 R36, R36, 0x10, RZ ;  /* 0x0000001024247819 */ /* 0x000fe400000006ff */
[----:B------:R-:W-:Y:S01]  /*5d20*/  SHF.L.U32 R19, R19, 0x10, RZ ;  /* 0x0000001013137819 */ /* 0x000fe200000006ff */
[----:B------:R-:W-:-:S02]  /*5d30*/  FMUL R41, R24, R41 ;  /* 0x0000002918297220 */ /* 0x000fc40000400000 */
        /* <DEDUP_REMOVED lines=12> */
[-CC-:B------:R-:W-:Y:S01]  /*5e00*/  FFMA R22, R23, R21.reuse, R18.reuse ;  /* 0x0000001517167223 */ /* 0x180fe20000000012 */
[----:B------:R-:W-:Y:S01]  /*5e10*/  FMUL R23, R13, R20 ;  /* 0x000000140d177220 */ /* 0x000fe20000400000 */
[----:B------:R-:W-:Y:S02]  /*5e20*/  SHF.L.U32 R20, R17, 0x10, RZ ;  /* 0x0000001011147819 */ /* 0x000fe400000006ff */
[----:B------:R-:W-:Y:S01]  /*5e30*/  SHF.L.U32 R17, R16, 0x10, RZ ;  /* 0x0000001010117819 */ /* 0x000fe200000006ff */
[--C-:B------:R-:W-:Y:S01]  /*5e40*/  FFMA R23, R23, R21, R18.reuse ;  /* 0x0000001517177223 */ /* 0x100fe20000000012 */
[----:B------:R-:W-:Y:S01]  /*5e50*/  F2FP.BF16.F32.PACK_AB R38, R22, R37 ;  /* 0x000000251626723e */ /* 0x000fe200000010ff */
[----:B------:R-:W-:Y:S01]  /*5e60*/  FFMA R22, R41, R21, R18 ;  /* 0x0000001529167223 */ /* 0x000fe20000000012 */
[----:B------:R-:W-:Y:S01]  /*5e70*/  FADD R20, -R9, R20 ;  /* 0x0000001409147221 */ /* 0x000fe20000000100 */
[----:B------:R-:W-:-:S03]  /*5e80*/  FADD R17, -R10, R17 ;  /* 0x000000110a117221 */ /* 0x000fc60000000100 */
        /* <DEDUP_REMOVED lines=16> */
[----:B------:R0:W-:Y:S04]  /*5f90*/  STS.U16 [R2], R38 ;  /* 0x0000002602007388 */ /* 0x0001e80000000400 */
        /* <DEDUP_REMOVED lines=45> */
[----:B------:R-:W-:Y:S01]  /*6270*/  IADD3 R29, R29, 0xa00, RZ ;  /* 0x00000a001d1d7810 */ /* 0x000fe20007ffe0ff */
        /* <DEDUP_REMOVED lines=61> */
[----:B------:R-:W1:Y:S04]  /*6650*/  LDS.U16 R20, [R2+0x1860] ;  /* 0x0018600002147984 */ /* 0x000e680000000400 */
[----:B------:R-:W1:Y:S01]  /*6660*/  LDS.U16 R21, [R2+0x1c70] ;  /* 0x001c700002157984 */ /* 0x000e620000000400 */
[----:B0-----:R-:W-:-:S02]  /*6670*/  SHF.L.U32 R34, R34, 0x10, RZ ;  /* 0x0000001022227819 */ /* 0x001fc400000006ff */
[----:B-1----:R-:W-:Y:S02]  /*6680*/  SHF.L.U32 R35, R35, 0x10, RZ ;  /* 0x0000001023237819 */ /* 0x002fe400000006ff */
[----:B------:R-:W-:Y:S02]  /*6690*/  SHF.L.U32 R16, R16, 0x10, RZ ;  /* 0x0000001010107819 */ /* 0x000fe400000006ff */
[----:B------:R-:W-:Y:S02]  /*66a0*/  SHF.L.U32 R17, R17, 0x10, RZ ;  /* 0x0000001011117819 */ /* 0x000fe400000006ff */
[----:B------:R-:W-:Y:S02]  /*66b0*/  SHF.L.U32 R18, R18, 0x10, RZ ;  /* 0x0000001012127819 */ /* 0x000fe400000006ff */
[----:B------:R-:W-:Y:S02]  /*66c0*/  SHF.L.U32 R19, R19, 0x10, RZ ;  /* 0x0000001013137819 */ /* 0x000fe400000006ff */
[----:B------:R-:W-:-:S02]  /*66d0*/  SHF.L.U32 R20, R20, 0x10, RZ ;  /* 0x0000001014147819 */ /* 0x000fc400000006ff */
[----:B------:R-:W-:Y:S01]  /*66e0*/  SHF.L.U32 R21, R21, 0x10, RZ ;  /* 0x0000001015157819 */ /* 0x000fe200000006ff */
[----:B------:R-:W-:Y:S01]  /*66f0*/  FADD R34, -R3, R34 ;  /* 0x0000002203227221 */ /* 0x000fe20000000100 */
[----:B------:R-:W-:Y:S01]  /*6700*/  FADD R35, -R4, R35 ;  /* 0x0000002304237221 */ /* 0x000fe20000000100 */
[----:B------:R-:W-:Y:S01]  /*6710*/  FADD R16, -R5, R16 ;  /* 0x0000001005107221 */ /* 0x000fe20000000100 */
[----:B------:R-:W-:Y:S01]  /*6720*/  FADD R17, -R6, R17 ;  /* 0x0000001106117221 */ /* 0x000fe20000000100 */
[----:B------:R-:W-:Y:S01]  /*6730*/  FADD R18, -R7, R18 ;  /* 0x0000001207127221 */ /* 0x000fe20000000100 */
[----:B------:R-:W-:Y:S01]  /*6740*/  BAR.SYNC.DEFER_BLOCKING 0x0 ;  /* 0x0000000000007b1d */ /* 0x000fe20000010000 */
[----:B------:R-:W-:Y:S01]  /*6750*/  FADD R19, -R8, R19 ;  /* 0x0000001308137221 */ /* 0x000fe20000000100 */
[----:B------:R-:W-:Y:S01]  /*6760*/  FADD R20, -R9, R20 ;  /* 0x0000001409147221 */ /* 0x000fe20000000100 */
[----:B------:R-:W-:Y:S01]  /*6770*/  FADD R21, -R10, R21 ;  /* 0x000000150a157221 */ /* 0x000fe20000000100 */
[----:B------:R-:W-:Y:S01]  /*6780*/  FMUL R34, R11, R34 ;  /* 0x000000220b227220 */ /* 0x000fe20000400000 */
[----:B------:R-:W-:Y:S01]  /*6790*/  FMUL R35, R12, R35 ;  /* 0x000000230c237220 */ /* 0x000fe20000400000 */
[----:B------:R-:W-:Y:S01]  /*67a0*/  FMUL R16, R13, R16 ;  /* 0x000000100d107220 */ /* 0x000fe20000400000 */
[----:B------:R-:W-:Y:S01]  /*67b0*/  FMUL R17, R24, R17 ;  /* 0x0000001118117220 */ /* 0x000fe20000400000 */
[----:B------:R-:W-:Y:S01]  /*67c0*/  FMUL R18, R25, R18 ;  /* 0x0000001219127220 */ /* 0x000fe20000400000 */
[----:B------:R-:W-:Y:S01]  /*67d0*/  FMUL R19, R26, R19 ;  /* 0x000000131a137220 */ /* 0x000fe20000400000 */
[----:B------:R-:W-:Y:S01]  /*67e0*/  FMUL R20, R27, R20 ;  /* 0x000000141b147220 */ /* 0x000fe20000400000 */
[----:B------:R-:W-:Y:S01]  /*67f0*/  FMUL R21, R28, R21 ;  /* 0x000000151c157220 */ /* 0x000fe20000400000 */
[----:B------:R-:W-:Y:S01]  /*6800*/  IMAD.WIDE R14, R29, 0x2, R14 ;  /* 0x000000021d0e7825 */ /* 0x000fe200078e020e */
[----:B--2---:R-:W-:-:S02]  /*6810*/  SHF.L.U32 R38, R38, 0x10, RZ ;  /* 0x0000001026267819 */ /* 0x004fc400000006ff */
        /* <DEDUP_REMOVED lines=8> */
[-CC-:B------:R-:W-:Y:S01]  /*68a0*/  FFMA R16, R16, R38.reuse, R41.reuse ;  /* 0x0000002610107223 */ /* 0x180fe20000000029 */
[-CC-:B------:R-:W-:Y:S01]  /*68b0*/  FFMA R17, R17, R38.reuse, R41.reuse ;  /* 0x0000002611117223 */ /* 0x180fe20000000029 */
[-CC-:B------:R-:W-:Y:S01]  /*68c0*/  FFMA R18, R18, R38.reuse, R41.reuse ;  /* 0x0000002612127223 */ /* 0x180fe20000000029 */
[-CC-:B------:R-:W-:Y:S01]  /*68d0*/  FFMA R19, R19, R38.reuse, R41.reuse ;  /* 0x0000002613137223 */ /* 0x180fe20000000029 */
[-CC-:B------:R-:W-:Y:S01]  /*68e0*/  FFMA R20, R20, R38.reuse, R41.reuse ;  /* 0x0000002614147223 */ /* 0x180fe20000000029 */
[----:B------:R-:W-:Y:S01]  /*68f0*/  FFMA R21, R21, R38, R41 ;  /* 0x0000002615157223 */ /* 0x000fe20000000029 */
[----:B------:R-:W-:Y:S02]  /*6900*/  F2FP.BF16.F32.PACK_AB R34, R35, R34 ;  /* 0x000000222322723e */ /* 0x000fe400000010ff */
[----:B------:R-:W-:-:S02]  /*6910*/  F2FP.BF16.F32.PACK_AB R16, R17, R16 ;  /* 0x000000101110723e */ /* 0x000fc400000010ff */
[----:B------:R-:W-:Y:S02]  /*6920*/  F2FP.BF16.F32.PACK_AB R18, R19, R18 ;  /* 0x000000121312723e */ /* 0x000fe400000010ff */
[----:B------:R-:W-:Y:S02]  /*6930*/  F2FP.BF16.F32.PACK_AB R20, R21, R20 ;  /* 0x000000141514723e */ /* 0x000fe400000010ff */
[----:B------:R-:W-:Y:S02]  /*6940*/  PRMT R3, R34, 0x7632, R3 ;  /* 0x0000763222037816 */ /* 0x000fe40000000003 */
[----:B------:R-:W-:Y:S02]  /*6950*/  PRMT R8, R16, 0x7632, R8 ;  /* 0x0000763210087816 */ /* 0x000fe40000000008 */
[----:B------:R-:W-:Y:S02]  /*6960*/  PRMT R9, R18, 0x7632, R9 ;  /* 0x0000763212097816 */ /* 0x000fe40000000009 */
        /* <DEDUP_REMOVED lines=10> */
[----:B------:R-:W0:Y:S04]  /*6a10*/  LDS.128 R4, [R0] ;  /* 0x0000000000047984 */ /* 0x000e280000000c00 */
[----:B0-----:R-:W-:Y:S01]  /*6a20*/  STG.E.128 desc[UR6][R14.64], R4 ;  /* 0x000000040e007986 */ /* 0x001fe2000c101d06 */
[----:B------:R-:W-:Y:S05]  /*6a30*/  EXIT ;  /* 0x000000000000794d */ /* 0x000fea0003800000 */
.L_x_0:
[----:B------:R-:W-:-:S00]  /*6a40*/  BRA `(.L_x_0) ;  /* 0xfffffffc00fc7947 */ /* 0x000fc0000383ffff */
[----:B------:R-:W-:-:S00]  /*6a50*/  NOP ;  /* 0x0000000000007918 */ /* 0x000fc00000000000 */
        /* <DEDUP_REMOVED lines=10> */
.L_x_1:


//--------------------- .nv.global.init           --------------------------
	.section	.nv.global.init,"aw",@progbits
.nv.global.init:
	.type		_$_str,@object
	.size		_$_str,(.L_0 - _$_str)
_$_str:
        /*0000*/ 	.byte	0x5f, 0x5f, 0x43, 0x55, 0x44, 0x41, 0x5f, 0x46, 0x54, 0x5a, 0x00
.L_0:


//--------------------- .nv.shared.triton_        --------------------------
	.section	.nv.shared.triton_,"aw",@nobits
	.sectionflags	@""
	.align	16
	.zero		1024


//--------------------- .nv.constant0.triton_     --------------------------
	.section	.nv.constant0.triton_,"a",@progbits
	.sectionflags	@""
	.align	4
.nv.constant0.triton_:
	.zero		584
